//
// Generated by NVIDIA NVVM Compiler
//
// Compiler Build ID: CL-36424714
// Cuda compilation tools, release 13.0, V13.0.88
// Based on NVVM 20.0.0
//

.version 9.0
.target sm_100
.address_size 64

	// .globl	_ZN5cmoon4cuda18plus_ranges_kernelIfEEviPKT_S4_PS2_

.visible .entry _ZN5cmoon4cuda18plus_ranges_kernelIfEEviPKT_S4_PS2_(
	.param .u32 _ZN5cmoon4cuda18plus_ranges_kernelIfEEviPKT_S4_PS2__param_0,
	.param .u64 .ptr .align 1 _ZN5cmoon4cuda18plus_ranges_kernelIfEEviPKT_S4_PS2__param_1,
	.param .u64 .ptr .align 1 _ZN5cmoon4cuda18plus_ranges_kernelIfEEviPKT_S4_PS2__param_2,
	.param .u64 .ptr .align 1 _ZN5cmoon4cuda18plus_ranges_kernelIfEEviPKT_S4_PS2__param_3
)
{
	.reg .pred 	%p<3>;
	.reg .b32 	%r<11>;
	.reg .b32 	%f<4>;
	.reg .b64 	%rd<11>;

	ld.param.u32 	%r6, [_ZN5cmoon4cuda18plus_ranges_kernelIfEEviPKT_S4_PS2__param_0];
	ld.param.u64 	%rd4, [_ZN5cmoon4cuda18plus_ranges_kernelIfEEviPKT_S4_PS2__param_1];
	ld.param.u64 	%rd5, [_ZN5cmoon4cuda18plus_ranges_kernelIfEEviPKT_S4_PS2__param_2];
	ld.param.u64 	%rd6, [_ZN5cmoon4cuda18plus_ranges_kernelIfEEviPKT_S4_PS2__param_3];
	mov.u32 	%r7, %ctaid.x;
	mov.u32 	%r1, %ntid.x;
	mov.u32 	%r8, %tid.x;
	mad.lo.s32 	%r10, %r7, %r1, %r8;
	setp.ge.u32 	%p1, %r10, %r6;
	@%p1 bra 	$L__BB0_3;
	mov.u32 	%r9, %nctaid.x;
	mul.lo.s32 	%r3, %r1, %r9;
	cvta.to.global.u64 	%rd1, %rd4;
	cvta.to.global.u64 	%rd2, %rd5;
	cvta.to.global.u64 	%rd3, %rd6;
$L__BB0_2:
	mul.wide.u32 	%rd7, %r10, 4;
	add.s64 	%rd8, %rd1, %rd7;
	ld.global.f32 	%f1, [%rd8];
	add.s64 	%rd9, %rd2, %rd7;
	ld.global.f32 	%f2, [%rd9];
	add.f32 	%f3, %f1, %f2;
	add.s64 	%rd10, %rd3, %rd7;
	st.global.f32 	[%rd10], %f3;
	add.s32 	%r10, %r10, %r3;
	setp.lt.u32 	%p2, %r10, %r6;
	@%p2 bra 	$L__BB0_2;
$L__BB0_3:
	ret;

}
	// .globl	_ZN5cmoon4cuda18plus_ranges_kernelIdEEviPKT_S4_PS2_
.visible .entry _ZN5cmoon4cuda18plus_ranges_kernelIdEEviPKT_S4_PS2_(
	.param .u32 _ZN5cmoon4cuda18plus_ranges_kernelIdEEviPKT_S4_PS2__param_0,
	.param .u64 .ptr .align 1 _ZN5cmoon4cuda18plus_ranges_kernelIdEEviPKT_S4_PS2__param_1,
	.param .u64 .ptr .align 1 _ZN5cmoon4cuda18plus_ranges_kernelIdEEviPKT_S4_PS2__param_2,
	.param .u64 .ptr .align 1 _ZN5cmoon4cuda18plus_ranges_kernelIdEEviPKT_S4_PS2__param_3
)
{
	.reg .pred 	%p<3>;
	.reg .b32 	%r<11>;
	.reg .b64 	%rd<11>;
	.reg .b64 	%fd<4>;

	ld.param.u32 	%r6, [_ZN5cmoon4cuda18plus_ranges_kernelIdEEviPKT_S4_PS2__param_0];
	ld.param.u64 	%rd4, [_ZN5cmoon4cuda18plus_ranges_kernelIdEEviPKT_S4_PS2__param_1];
	ld.param.u64 	%rd5, [_ZN5cmoon4cuda18plus_ranges_kernelIdEEviPKT_S4_PS2__param_2];
	ld.param.u64 	%rd6, [_ZN5cmoon4cuda18plus_ranges_kernelIdEEviPKT_S4_PS2__param_3];
	mov.u32 	%r7, %ctaid.x;
	mov.u32 	%r1, %ntid.x;
	mov.u32 	%r8, %tid.x;
	mad.lo.s32 	%r10, %r7, %r1, %r8;
	setp.ge.u32 	%p1, %r10, %r6;
	@%p1 bra 	$L__BB1_3;
	mov.u32 	%r9, %nctaid.x;
	mul.lo.s32 	%r3, %r1, %r9;
	cvta.to.global.u64 	%rd1, %rd4;
	cvta.to.global.u64 	%rd2, %rd5;
	cvta.to.global.u64 	%rd3, %rd6;
$L__BB1_2:
	mul.wide.u32 	%rd7, %r10, 8;
	add.s64 	%rd8, %rd1, %rd7;
	ld.global.f64 	%fd1, [%rd8];
	add.s64 	%rd9, %rd2, %rd7;
	ld.global.f64 	%fd2, [%rd9];
	add.f64 	%fd3, %fd1, %fd2;
	add.s64 	%rd10, %rd3, %rd7;
	st.global.f64 	[%rd10], %fd3;
	add.s32 	%r10, %r10, %r3;
	setp.lt.u32 	%p2, %r10, %r6;
	@%p2 bra 	$L__BB1_2;
$L__BB1_3:
	ret;

}
	// .globl	_ZN5cmoon4cuda18plus_ranges_kernelIcEEviPKT_S4_PS2_
.visible .entry _ZN5cmoon4cuda18plus_ranges_kernelIcEEviPKT_S4_PS2_(
	.param .u32 _ZN5cmoon4cuda18plus_ranges_kernelIcEEviPKT_S4_PS2__param_0,
	.param .u64 .ptr .align 1 _ZN5cmoon4cuda18plus_ranges_kernelIcEEviPKT_S4_PS2__param_1,
	.param .u64 .ptr .align 1 _ZN5cmoon4cuda18plus_ranges_kernelIcEEviPKT_S4_PS2__param_2,
	.param .u64 .ptr .align 1 _ZN5cmoon4cuda18plus_ranges_kernelIcEEviPKT_S4_PS2__param_3
)
{
	.reg .pred 	%p<3>;
	.reg .b16 	%rs<4>;
	.reg .b32 	%r<11>;
	.reg .b64 	%rd<11>;

	ld.param.u32 	%r6, [_ZN5cmoon4cuda18plus_ranges_kernelIcEEviPKT_S4_PS2__param_0];
	ld.param.u64 	%rd4, [_ZN5cmoon4cuda18plus_ranges_kernelIcEEviPKT_S4_PS2__param_1];
	ld.param.u64 	%rd5, [_ZN5cmoon4cuda18plus_ranges_kernelIcEEviPKT_S4_PS2__param_2];
	ld.param.u64 	%rd6, [_ZN5cmoon4cuda18plus_ranges_kernelIcEEviPKT_S4_PS2__param_3];
	mov.u32 	%r7, %ctaid.x;
	mov.u32 	%r1, %ntid.x;
	mov.u32 	%r8, %tid.x;
	mad.lo.s32 	%r10, %r7, %r1, %r8;
	setp.ge.u32 	%p1, %r10, %r6;
	@%p1 bra 	$L__BB2_3;
	mov.u32 	%r9, %nctaid.x;
	mul.lo.s32 	%r3, %r1, %r9;
	cvta.to.global.u64 	%rd1, %rd4;
	cvta.to.global.u64 	%rd2, %rd5;
	cvta.to.global.u64 	%rd3, %rd6;
$L__BB2_2:
	cvt.u64.u32 	%rd7, %r10;
	add.s64 	%rd8, %rd1, %rd7;
	ld.global.u8 	%rs1, [%rd8];
	add.s64 	%rd9, %rd2, %rd7;
	ld.global.u8 	%rs2, [%rd9];
	add.s16 	%rs3, %rs2, %rs1;
	add.s64 	%rd10, %rd3, %rd7;
	st.global.u8 	[%rd10], %rs3;
	add.s32 	%r10, %r10, %r3;
	setp.lt.u32 	%p2, %r10, %r6;
	@%p2 bra 	$L__BB2_2;
$L__BB2_3:
	ret;

}
	// .globl	_ZN5cmoon4cuda18plus_ranges_kernelIhEEviPKT_S4_PS2_
.visible .entry _ZN5cmoon4cuda18plus_ranges_kernelIhEEviPKT_S4_PS2_(
	.param .u32 _ZN5cmoon4cuda18plus_ranges_kernelIhEEviPKT_S4_PS2__param_0,
	.param .u64 .ptr .align 1 _ZN5cmoon4cuda18plus_ranges_kernelIhEEviPKT_S4_PS2__param_1,
	.param .u64 .ptr .align 1 _ZN5cmoon4cuda18plus_ranges_kernelIhEEviPKT_S4_PS2__param_2,
	.param .u64 .ptr .align 1 _ZN5cmoon4cuda18plus_ranges_kernelIhEEviPKT_S4_PS2__param_3
)
{
	.reg .pred 	%p<3>;
	.reg .b16 	%rs<4>;
	.reg .b32 	%r<11>;
	.reg .b64 	%rd<11>;

	ld.param.u32 	%r6, [_ZN5cmoon4cuda18plus_ranges_kernelIhEEviPKT_S4_PS2__param_0];
	ld.param.u64 	%rd4, [_ZN5cmoon4cuda18plus_ranges_kernelIhEEviPKT_S4_PS2__param_1];
	ld.param.u64 	%rd5, [_ZN5cmoon4cuda18plus_ranges_kernelIhEEviPKT_S4_PS2__param_2];
	ld.param.u64 	%rd6, [_ZN5cmoon4cuda18plus_ranges_kernelIhEEviPKT_S4_PS2__param_3];
	mov.u32 	%r7, %ctaid.x;
	mov.u32 	%r1, %ntid.x;
	mov.u32 	%r8, %tid.x;
	mad.lo.s32 	%r10, %r7, %r1, %r8;
	setp.ge.u32 	%p1, %r10, %r6;
	@%p1 bra 	$L__BB3_3;
	mov.u32 	%r9, %nctaid.x;
	mul.lo.s32 	%r3, %r1, %r9;
	cvta.to.global.u64 	%rd1, %rd4;
	cvta.to.global.u64 	%rd2, %rd5;
	cvta.to.global.u64 	%rd3, %rd6;
$L__BB3_2:
	cvt.u64.u32 	%rd7, %r10;
	add.s64 	%rd8, %rd1, %rd7;
	ld.global.u8 	%rs1, [%rd8];
	add.s64 	%rd9, %rd2, %rd7;
	ld.global.u8 	%rs2, [%rd9];
	add.s16 	%rs3, %rs2, %rs1;
	add.s64 	%rd10, %rd3, %rd7;
	st.global.u8 	[%rd10], %rs3;
	add.s32 	%r10, %r10, %r3;
	setp.lt.u32 	%p2, %r10, %r6;
	@%p2 bra 	$L__BB3_2;
$L__BB3_3:
	ret;

}
	// .globl	_ZN5cmoon4cuda18plus_ranges_kernelIsEEviPKT_S4_PS2_
.visible .entry _ZN5cmoon4cuda18plus_ranges_kernelIsEEviPKT_S4_PS2_(
	.param .u32 _ZN5cmoon4cuda18plus_ranges_kernelIsEEviPKT_S4_PS2__param_0,
	.param .u64 .ptr .align 1 _ZN5cmoon4cuda18plus_ranges_kernelIsEEviPKT_S4_PS2__param_1,
	.param .u64 .ptr .align 1 _ZN5cmoon4cuda18plus_ranges_kernelIsEEviPKT_S4_PS2__param_2,
	.param .u64 .ptr .align 1 _ZN5cmoon4cuda18plus_ranges_kernelIsEEviPKT_S4_PS2__param_3
)
{
	.reg .pred 	%p<3>;
	.reg .b16 	%rs<4>;
	.reg .b32 	%r<11>;
	.reg .b64 	%rd<11>;

	ld.param.u32 	%r6, [_ZN5cmoon4cuda18plus_ranges_kernelIsEEviPKT_S4_PS2__param_0];
	ld.param.u64 	%rd4, [_ZN5cmoon4cuda18plus_ranges_kernelIsEEviPKT_S4_PS2__param_1];
	ld.param.u64 	%rd5, [_ZN5cmoon4cuda18plus_ranges_kernelIsEEviPKT_S4_PS2__param_2];
	ld.param.u64 	%rd6, [_ZN5cmoon4cuda18plus_ranges_kernelIsEEviPKT_S4_PS2__param_3];
	mov.u32 	%r7, %ctaid.x;
	mov.u32 	%r1, %ntid.x;
	mov.u32 	%r8, %tid.x;
	mad.lo.s32 	%r10, %r7, %r1, %r8;
	setp.ge.u32 	%p1, %r10, %r6;
	@%p1 bra 	$L__BB4_3;
	mov.u32 	%r9, %nctaid.x;
	mul.lo.s32 	%r3, %r1, %r9;
	cvta.to.global.u64 	%rd1, %rd4;
	cvta.to.global.u64 	%rd2, %rd5;
	cvta.to.global.u64 	%rd3, %rd6;
$L__BB4_2:
	mul.wide.u32 	%rd7, %r10, 2;
	add.s64 	%rd8, %rd1, %rd7;
	ld.global.u16 	%rs1, [%rd8];
	add.s64 	%rd9, %rd2, %rd7;
	ld.global.u16 	%rs2, [%rd9];
	add.s16 	%rs3, %rs2, %rs1;
	add.s64 	%rd10, %rd3, %rd7;
	st.global.u16 	[%rd10], %rs3;
	add.s32 	%r10, %r10, %r3;
	setp.lt.u32 	%p2, %r10, %r6;
	@%p2 bra 	$L__BB4_2;
$L__BB4_3:
	ret;

}
	// .globl	_ZN5cmoon4cuda18plus_ranges_kernelItEEviPKT_S4_PS2_
.visible .entry _ZN5cmoon4cuda18plus_ranges_kernelItEEviPKT_S4_PS2_(
	.param .u32 _ZN5cmoon4cuda18plus_ranges_kernelItEEviPKT_S4_PS2__param_0,
	.param .u64 .ptr .align 1 _ZN5cmoon4cuda18plus_ranges_kernelItEEviPKT_S4_PS2__param_1,
	.param .u64 .ptr .align 1 _ZN5cmoon4cuda18plus_ranges_kernelItEEviPKT_S4_PS2__param_2,
	.param .u64 .ptr .align 1 _ZN5cmoon4cuda18plus_ranges_kernelItEEviPKT_S4_PS2__param_3
)
{
	.reg .pred 	%p<3>;
	.reg .b16 	%rs<4>;
	.reg .b32 	%r<11>;
	.reg .b64 	%rd<11>;

	ld.param.u32 	%r6, [_ZN5cmoon4cuda18plus_ranges_kernelItEEviPKT_S4_PS2__param_0];
	ld.param.u64 	%rd4, [_ZN5cmoon4cuda18plus_ranges_kernelItEEviPKT_S4_PS2__param_1];
	ld.param.u64 	%rd5, [_ZN5cmoon4cuda18plus_ranges_kernelItEEviPKT_S4_PS2__param_2];
	ld.param.u64 	%rd6, [_ZN5cmoon4cuda18plus_ranges_kernelItEEviPKT_S4_PS2__param_3];
	mov.u32 	%r7, %ctaid.x;
	mov.u32 	%r1, %ntid.x;
	mov.u32 	%r8, %tid.x;
	mad.lo.s32 	%r10, %r7, %r1, %r8;
	setp.ge.u32 	%p1, %r10, %r6;
	@%p1 bra 	$L__BB5_3;
	mov.u32 	%r9, %nctaid.x;
	mul.lo.s32 	%r3, %r1, %r9;
	cvta.to.global.u64 	%rd1, %rd4;
	cvta.to.global.u64 	%rd2, %rd5;
	cvta.to.global.u64 	%rd3, %rd6;
$L__BB5_2:
	mul.wide.u32 	%rd7, %r10, 2;
	add.s64 	%rd8, %rd1, %rd7;
	ld.global.u16 	%rs1, [%rd8];
	add.s64 	%rd9, %rd2, %rd7;
	ld.global.u16 	%rs2, [%rd9];
	add.s16 	%rs3, %rs2, %rs1;
	add.s64 	%rd10, %rd3, %rd7;
	st.global.u16 	[%rd10], %rs3;
	add.s32 	%r10, %r10, %r3;
	setp.lt.u32 	%p2, %r10, %r6;
	@%p2 bra 	$L__BB5_2;
$L__BB5_3:
	ret;

}
	// .globl	_ZN5cmoon4cuda18plus_ranges_kernelIiEEviPKT_S4_PS2_
.visible .entry _ZN5cmoon4cuda18plus_ranges_kernelIiEEviPKT_S4_PS2_(
	.param .u32 _ZN5cmoon4cuda18plus_ranges_kernelIiEEviPKT_S4_PS2__param_0,
	.param .u64 .ptr .align 1 _ZN5cmoon4cuda18plus_ranges_kernelIiEEviPKT_S4_PS2__param_1,
	.param .u64 .ptr .align 1 _ZN5cmoon4cuda18plus_ranges_kernelIiEEviPKT_S4_PS2__param_2,
	.param .u64 .ptr .align 1 _ZN5cmoon4cuda18plus_ranges_kernelIiEEviPKT_S4_PS2__param_3
)
{
	.reg .pred 	%p<3>;
	.reg .b32 	%r<14>;
	.reg .b64 	%rd<11>;

	ld.param.u32 	%r6, [_ZN5cmoon4cuda18plus_ranges_kernelIiEEviPKT_S4_PS2__param_0];
	ld.param.u64 	%rd4, [_ZN5cmoon4cuda18plus_ranges_kernelIiEEviPKT_S4_PS2__param_1];
	ld.param.u64 	%rd5, [_ZN5cmoon4cuda18plus_ranges_kernelIiEEviPKT_S4_PS2__param_2];
	ld.param.u64 	%rd6, [_ZN5cmoon4cuda18plus_ranges_kernelIiEEviPKT_S4_PS2__param_3];
	mov.u32 	%r7, %ctaid.x;
	mov.u32 	%r1, %ntid.x;
	mov.u32 	%r8, %tid.x;
	mad.lo.s32 	%r13, %r7, %r1, %r8;
	setp.ge.u32 	%p1, %r13, %r6;
	@%p1 bra 	$L__BB6_3;
	mov.u32 	%r9, %nctaid.x;
	mul.lo.s32 	%r3, %r1, %r9;
	cvta.to.global.u64 	%rd1, %rd4;
	cvta.to.global.u64 	%rd2, %rd5;
	cvta.to.global.u64 	%rd3, %rd6;
$L__BB6_2:
	mul.wide.u32 	%rd7, %r13, 4;
	add.s64 	%rd8, %rd1, %rd7;
	ld.global.u32 	%r10, [%rd8];
	add.s64 	%rd9, %rd2, %rd7;
	ld.global.u32 	%r11, [%rd9];
	add.s32 	%r12, %r11, %r10;
	add.s64 	%rd10, %rd3, %rd7;
	st.global.u32 	[%rd10], %r12;
	add.s32 	%r13, %r13, %r3;
	setp.lt.u32 	%p2, %r13, %r6;
	@%p2 bra 	$L__BB6_2;
$L__BB6_3:
	ret;

}
	// .globl	_ZN5cmoon4cuda18plus_ranges_kernelIjEEviPKT_S4_PS2_
.visible .entry _ZN5cmoon4cuda18plus_ranges_kernelIjEEviPKT_S4_PS2_(
	.param .u32 _ZN5cmoon4cuda18plus_ranges_kernelIjEEviPKT_S4_PS2__param_0,
	.param .u64 .ptr .align 1 _ZN5cmoon4cuda18plus_ranges_kernelIjEEviPKT_S4_PS2__param_1,
	.param .u64 .ptr .align 1 _ZN5cmoon4cuda18plus_ranges_kernelIjEEviPKT_S4_PS2__param_2,
	.param .u64 .ptr .align 1 _ZN5cmoon4cuda18plus_ranges_kernelIjEEviPKT_S4_PS2__param_3
)
{
	.reg .pred 	%p<3>;
	.reg .b32 	%r<14>;
	.reg .b64 	%rd<11>;

	ld.param.u32 	%r6, [_ZN5cmoon4cuda18plus_ranges_kernelIjEEviPKT_S4_PS2__param_0];
	ld.param.u64 	%rd4, [_ZN5cmoon4cuda18plus_ranges_kernelIjEEviPKT_S4_PS2__param_1];
	ld.param.u64 	%rd5, [_ZN5cmoon4cuda18plus_ranges_kernelIjEEviPKT_S4_PS2__param_2];
	ld.param.u64 	%rd6, [_ZN5cmoon4cuda18plus_ranges_kernelIjEEviPKT_S4_PS2__param_3];
	mov.u32 	%r7, %ctaid.x;
	mov.u32 	%r1, %ntid.x;
	mov.u32 	%r8, %tid.x;
	mad.lo.s32 	%r13, %r7, %r1, %r8;
	setp.ge.u32 	%p1, %r13, %r6;
	@%p1 bra 	$L__BB7_3;
	mov.u32 	%r9, %nctaid.x;
	mul.lo.s32 	%r3, %r1, %r9;
	cvta.to.global.u64 	%rd1, %rd4;
	cvta.to.global.u64 	%rd2, %rd5;
	cvta.to.global.u64 	%rd3, %rd6;
$L__BB7_2:
	mul.wide.u32 	%rd7, %r13, 4;
	add.s64 	%rd8, %rd1, %rd7;
	ld.global.u32 	%r10, [%rd8];
	add.s64 	%rd9, %rd2, %rd7;
	ld.global.u32 	%r11, [%rd9];
	add.s32 	%r12, %r11, %r10;
	add.s64 	%rd10, %rd3, %rd7;
	st.global.u32 	[%rd10], %r12;
	add.s32 	%r13, %r13, %r3;
	setp.lt.u32 	%p2, %r13, %r6;
	@%p2 bra 	$L__BB7_2;
$L__BB7_3:
	ret;

}
	// .globl	_ZN5cmoon4cuda18plus_ranges_kernelIlEEviPKT_S4_PS2_
.visible .entry _ZN5cmoon4cuda18plus_ranges_kernelIlEEviPKT_S4_PS2_(
	.param .u32 _ZN5cmoon4cuda18plus_ranges_kernelIlEEviPKT_S4_PS2__param_0,
	.param .u64 .ptr .align 1 _ZN5cmoon4cuda18plus_ranges_kernelIlEEviPKT_S4_PS2__param_1,
	.param .u64 .ptr .align 1 _ZN5cmoon4cuda18plus_ranges_kernelIlEEviPKT_S4_PS2__param_2,
	.param .u64 .ptr .align 1 _ZN5cmoon4cuda18plus_ranges_kernelIlEEviPKT_S4_PS2__param_3
)
{
	.reg .pred 	%p<3>;
	.reg .b32 	%r<11>;
	.reg .b64 	%rd<14>;

	ld.param.u32 	%r6, [_ZN5cmoon4cuda18plus_ranges_kernelIlEEviPKT_S4_PS2__param_0];
	ld.param.u64 	%rd4, [_ZN5cmoon4cuda18plus_ranges_kernelIlEEviPKT_S4_PS2__param_1];
	ld.param.u64 	%rd5, [_ZN5cmoon4cuda18plus_ranges_kernelIlEEviPKT_S4_PS2__param_2];
	ld.param.u64 	%rd6, [_ZN5cmoon4cuda18plus_ranges_kernelIlEEviPKT_S4_PS2__param_3];
	mov.u32 	%r7, %ctaid.x;
	mov.u32 	%r1, %ntid.x;
	mov.u32 	%r8, %tid.x;
	mad.lo.s32 	%r10, %r7, %r1, %r8;
	setp.ge.u32 	%p1, %r10, %r6;
	@%p1 bra 	$L__BB8_3;
	mov.u32 	%r9, %nctaid.x;
	mul.lo.s32 	%r3, %r1, %r9;
	cvta.to.global.u64 	%rd1, %rd4;
	cvta.to.global.u64 	%rd2, %rd5;
	cvta.to.global.u64 	%rd3, %rd6;
$L__BB8_2:
	mul.wide.u32 	%rd7, %r10, 8;
	add.s64 	%rd8, %rd1, %rd7;
	ld.global.u64 	%rd9, [%rd8];
	add.s64 	%rd10, %rd2, %rd7;
	ld.global.u64 	%rd11, [%rd10];
	add.s64 	%rd12, %rd11, %rd9;
	add.s64 	%rd13, %rd3, %rd7;
	st.global.u64 	[%rd13], %rd12;
	add.s32 	%r10, %r10, %r3;
	setp.lt.u32 	%p2, %r10, %r6;
	@%p2 bra 	$L__BB8_2;
$L__BB8_3:
	ret;

}
	// .globl	_ZN5cmoon4cuda18plus_ranges_kernelImEEviPKT_S4_PS2_
.visible .entry _ZN5cmoon4cuda18plus_ranges_kernelImEEviPKT_S4_PS2_(
	.param .u32 _ZN5cmoon4cuda18plus_ranges_kernelImEEviPKT_S4_PS2__param_0,
	.param .u64 .ptr .align 1 _ZN5cmoon4cuda18plus_ranges_kernelImEEviPKT_S4_PS2__param_1,
	.param .u64 .ptr .align 1 _ZN5cmoon4cuda18plus_ranges_kernelImEEviPKT_S4_PS2__param_2,
	.param .u64 .ptr .align 1 _ZN5cmoon4cuda18plus_ranges_kernelImEEviPKT_S4_PS2__param_3
)
{
	.reg .pred 	%p<3>;
	.reg .b32 	%r<11>;
	.reg .b64 	%rd<14>;

	ld.param.u32 	%r6, [_ZN5cmoon4cuda18plus_ranges_kernelImEEviPKT_S4_PS2__param_0];
	ld.param.u64 	%rd4, [_ZN5cmoon4cuda18plus_ranges_kernelImEEviPKT_S4_PS2__param_1];
	ld.param.u64 	%rd5, [_ZN5cmoon4cuda18plus_ranges_kernelImEEviPKT_S4_PS2__param_2];
	ld.param.u64 	%rd6, [_ZN5cmoon4cuda18plus_ranges_kernelImEEviPKT_S4_PS2__param_3];
	mov.u32 	%r7, %ctaid.x;
	mov.u32 	%r1, %ntid.x;
	mov.u32 	%r8, %tid.x;
	mad.lo.s32 	%r10, %r7, %r1, %r8;
	setp.ge.u32 	%p1, %r10, %r6;
	@%p1 bra 	$L__BB9_3;
	mov.u32 	%r9, %nctaid.x;
	mul.lo.s32 	%r3, %r1, %r9;
	cvta.to.global.u64 	%rd1, %rd4;
	cvta.to.global.u64 	%rd2, %rd5;
	cvta.to.global.u64 	%rd3, %rd6;
$L__BB9_2:
	mul.wide.u32 	%rd7, %r10, 8;
	add.s64 	%rd8, %rd1, %rd7;
	ld.global.u64 	%rd9, [%rd8];
	add.s64 	%rd10, %rd2, %rd7;
	ld.global.u64 	%rd11, [%rd10];
	add.s64 	%rd12, %rd11, %rd9;
	add.s64 	%rd13, %rd3, %rd7;
	st.global.u64 	[%rd13], %rd12;
	add.s32 	%r10, %r10, %r3;
	setp.lt.u32 	%p2, %r10, %r6;
	@%p2 bra 	$L__BB9_2;
$L__BB9_3:
	ret;

}
	// .globl	_ZN5cmoon4cuda18plus_ranges_kernelIxEEviPKT_S4_PS2_
.visible .entry _ZN5cmoon4cuda18plus_ranges_kernelIxEEviPKT_S4_PS2_(
	.param .u32 _ZN5cmoon4cuda18plus_ranges_kernelIxEEviPKT_S4_PS2__param_0,
	.param .u64 .ptr .align 1 _ZN5cmoon4cuda18plus_ranges_kernelIxEEviPKT_S4_PS2__param_1,
	.param .u64 .ptr .align 1 _ZN5cmoon4cuda18plus_ranges_kernelIxEEviPKT_S4_PS2__param_2,
	.param .u64 .ptr .align 1 _ZN5cmoon4cuda18plus_ranges_kernelIxEEviPKT_S4_PS2__param_3
)
{
	.reg .pred 	%p<3>;
	.reg .b32 	%r<11>;
	.reg .b64 	%rd<14>;

	ld.param.u32 	%r6, [_ZN5cmoon4cuda18plus_ranges_kernelIxEEviPKT_S4_PS2__param_0];
	ld.param.u64 	%rd4, [_ZN5cmoon4cuda18plus_ranges_kernelIxEEviPKT_S4_PS2__param_1];
	ld.param.u64 	%rd5, [_ZN5cmoon4cuda18plus_ranges_kernelIxEEviPKT_S4_PS2__param_2];
	ld.param.u64 	%rd6, [_ZN5cmoon4cuda18plus_ranges_kernelIxEEviPKT_S4_PS2__param_3];
	mov.u32 	%r7, %ctaid.x;
	mov.u32 	%r1, %ntid.x;
	mov.u32 	%r8, %tid.x;
	mad.lo.s32 	%r10, %r7, %r1, %r8;
	setp.ge.u32 	%p1, %r10, %r6;
	@%p1 bra 	$L__BB10_3;
	mov.u32 	%r9, %nctaid.x;
	mul.lo.s32 	%r3, %r1, %r9;
	cvta.to.global.u64 	%rd1, %rd4;
	cvta.to.global.u64 	%rd2, %rd5;
	cvta.to.global.u64 	%rd3, %rd6;
$L__BB10_2:
	mul.wide.u32 	%rd7, %r10, 8;
	add.s64 	%rd8, %rd1, %rd7;
	ld.global.u64 	%rd9, [%rd8];
	add.s64 	%rd10, %rd2, %rd7;
	ld.global.u64 	%rd11, [%rd10];
	add.s64 	%rd12, %rd11, %rd9;
	add.s64 	%rd13, %rd3, %rd7;
	st.global.u64 	[%rd13], %rd12;
	add.s32 	%r10, %r10, %r3;
	setp.lt.u32 	%p2, %r10, %r6;
	@%p2 bra 	$L__BB10_2;
$L__BB10_3:
	ret;

}
	// .globl	_ZN5cmoon4cuda18plus_ranges_kernelIyEEviPKT_S4_PS2_
.visible .entry _ZN5cmoon4cuda18plus_ranges_kernelIyEEviPKT_S4_PS2_(
	.param .u32 _ZN5cmoon4cuda18plus_ranges_kernelIyEEviPKT_S4_PS2__param_0,
	.param .u64 .ptr .align 1 _ZN5cmoon4cuda18plus_ranges_kernelIyEEviPKT_S4_PS2__param_1,
	.param .u64 .ptr .align 1 _ZN5cmoon4cuda18plus_ranges_kernelIyEEviPKT_S4_PS2__param_2,
	.param .u64 .ptr .align 1 _ZN5cmoon4cuda18plus_ranges_kernelIyEEviPKT_S4_PS2__param_3
)
{
	.reg .pred 	%p<3>;
	.reg .b32 	%r<11>;
	.reg .b64 	%rd<14>;

	ld.param.u32 	%r6, [_ZN5cmoon4cuda18plus_ranges_kernelIyEEviPKT_S4_PS2__param_0];
	ld.param.u64 	%rd4, [_ZN5cmoon4cuda18plus_ranges_kernelIyEEviPKT_S4_PS2__param_1];
	ld.param.u64 	%rd5, [_ZN5cmoon4cuda18plus_ranges_kernelIyEEviPKT_S4_PS2__param_2];
	ld.param.u64 	%rd6, [_ZN5cmoon4cuda18plus_ranges_kernelIyEEviPKT_S4_PS2__param_3];
	mov.u32 	%r7, %ctaid.x;
	mov.u32 	%r1, %ntid.x;
	mov.u32 	%r8, %tid.x;
	mad.lo.s32 	%r10, %r7, %r1, %r8;
	setp.ge.u32 	%p1, %r10, %r6;
	@%p1 bra 	$L__BB11_3;
	mov.u32 	%r9, %nctaid.x;
	mul.lo.s32 	%r3, %r1, %r9;
	cvta.to.global.u64 	%rd1, %rd4;
	cvta.to.global.u64 	%rd2, %rd5;
	cvta.to.global.u64 	%rd3, %rd6;
$L__BB11_2:
	mul.wide.u32 	%rd7, %r10, 8;
	add.s64 	%rd8, %rd1, %rd7;
	ld.global.u64 	%rd9, [%rd8];
	add.s64 	%rd10, %rd2, %rd7;
	ld.global.u64 	%rd11, [%rd10];
	add.s64 	%rd12, %rd11, %rd9;
	add.s64 	%rd13, %rd3, %rd7;
	st.global.u64 	[%rd13], %rd12;
	add.s32 	%r10, %r10, %r3;
	setp.lt.u32 	%p2, %r10, %r6;
	@%p2 bra 	$L__BB11_2;
$L__BB11_3:
	ret;

}


// ===== COMPILED SASS (sm_100) =====

	.target	sm_100

	.elftype	@"ET_EXEC"


//--------------------- .note.nv.tkinfo           --------------------------
	.section	.note.nv.tkinfo,"",@"SHT_NOTE"
	.sectionflags	@"SHF_NOTE_NV_TKINFO"
	.tkinfo
        /*0018*/ 	.word	0x00000002
        /*0030*/ 	.string	""
        /*0030*/ 	.string	"ptxas"
        /*0030*/ 	.string	"Cuda compilation tools, release 13.0, V13.0.88"
        /*0030*/ 	.string	"Build cuda_13.0.r13.0/compiler.36424714_0"
        /*0030*/ 	.string	"-arch sm_100 -m 64 "



//--------------------- .note.nv.cuinfo           --------------------------
	.section	.note.nv.cuinfo,"",@"SHT_NOTE"
	.sectionflags	@"SHF_NOTE_NV_CUINFO"
        /*0018*/ 	.short	0x0002
        /*001a*/ 	.short	0x0064
        /*001c*/ 	.short	0x0082
	.zero		2


//--------------------- .nv.info                  --------------------------
	.section	.nv.info,"",@"SHT_CUDA_INFO"
	.align	4


	//----- nvinfo : EIATTR_REGCOUNT
	.align		4
        /*0000*/ 	.byte	0x04, 0x2f
        /*0002*/ 	.short	(.L_1 - .L_0)
	.align		4
.L_0:
        /*0004*/ 	.word	index@(_ZN5cmoon4cuda18plus_ranges_kernelIfEEviPKT_S4_PS2_)
        /*0008*/ 	.word	0x00000014


	//----- nvinfo : EIATTR_FRAME_SIZE
	.align		4
.L_1:
        /*000c*/ 	.byte	0x04, 0x11
        /*000e*/ 	.short	(.L_3 - .L_2)
	.align		4
.L_2:
        /*0010*/ 	.word	index@(_ZN5cmoon4cuda18plus_ranges_kernelIfEEviPKT_S4_PS2_)
        /*0014*/ 	.word	0x00000000


	//----- nvinfo : EIATTR_REGCOUNT
	.align		4
.L_3:
        /*0018*/ 	.byte	0x04, 0x2f
        /*001a*/ 	.short	(.L_5 - .L_4)
	.align		4
.L_4:
        /*001c*/ 	.word	index@(_ZN5cmoon4cuda18plus_ranges_kernelIdEEviPKT_S4_PS2_)
        /*0020*/ 	.word	0x00000014


	//----- nvinfo : EIATTR_FRAME_SIZE
	.align		4
.L_5:
        /*0024*/ 	.byte	0x04, 0x11
        /*0026*/ 	.short	(.L_7 - .L_6)
	.align		4
.L_6:
        /*0028*/ 	.word	index@(_ZN5cmoon4cuda18plus_ranges_kernelIdEEviPKT_S4_PS2_)
        /*002c*/ 	.word	0x00000000


	//----- nvinfo : EIATTR_REGCOUNT
	.align		4
.L_7:
        /*0030*/ 	.byte	0x04, 0x2f
        /*0032*/ 	.short	(.L_9 - .L_8)
	.align		4
.L_8:
        /*0034*/ 	.word	index@(_ZN5cmoon4cuda18plus_ranges_kernelIcEEviPKT_S4_PS2_)
        /*0038*/ 	.word	0x0000000e


	//----- nvinfo : EIATTR_FRAME_SIZE
	.align		4
.L_9:
        /*003c*/ 	.byte	0x04, 0x11
        /*003e*/ 	.short	(.L_11 - .L_10)
	.align		4
.L_10:
        /*0040*/ 	.word	index@(_ZN5cmoon4cuda18plus_ranges_kernelIcEEviPKT_S4_PS2_)
        /*0044*/ 	.word	0x00000000


	//----- nvinfo : EIATTR_REGCOUNT
	.align		4
.L_11:
        /*0048*/ 	.byte	0x04, 0x2f
        /*004a*/ 	.short	(.L_13 - .L_12)
	.align		4
.L_12:
        /*004c*/ 	.word	index@(_ZN5cmoon4cuda18plus_ranges_kernelIhEEviPKT_S4_PS2_)
        /*0050*/ 	.word	0x0000000e


	//----- nvinfo : EIATTR_FRAME_SIZE
	.align		4
.L_13:
        /*0054*/ 	.byte	0x04, 0x11
        /*0056*/ 	.short	(.L_15 - .L_14)
	.align		4
.L_14:
        /*0058*/ 	.word	index@(_ZN5cmoon4cuda18plus_ranges_kernelIhEEviPKT_S4_PS2_)
        /*005c*/ 	.word	0x00000000


	//----- nvinfo : EIATTR_REGCOUNT
	.align		4
.L_15:
        /*0060*/ 	.byte	0x04, 0x2f
        /*0062*/ 	.short	(.L_17 - .L_16)
	.align		4
.L_16:
        /*0064*/ 	.word	index@(_ZN5cmoon4cuda18plus_ranges_kernelIsEEviPKT_S4_PS2_)
        /*0068*/ 	.word	0x00000014


	//----- nvinfo : EIATTR_FRAME_SIZE
	.align		4
.L_17:
        /*006c*/ 	.byte	0x04, 0x11
        /*006e*/ 	.short	(.L_19 - .L_18)
	.align		4
.L_18:
        /*0070*/ 	.word	index@(_ZN5cmoon4cuda18plus_ranges_kernelIsEEviPKT_S4_PS2_)
        /*0074*/ 	.word	0x00000000


	//----- nvinfo : EIATTR_REGCOUNT
	.align		4
.L_19:
        /*0078*/ 	.byte	0x04, 0x2f
        /*007a*/ 	.short	(.L_21 - .L_20)
	.align		4
.L_20:
        /*007c*/ 	.word	index@(_ZN5cmoon4cuda18plus_ranges_kernelItEEviPKT_S4_PS2_)
        /*0080*/ 	.word	0x00000014


	//----- nvinfo : EIATTR_FRAME_SIZE
	.align		4
.L_21:
        /*0084*/ 	.byte	0x04, 0x11
        /*0086*/ 	.short	(.L_23 - .L_22)
	.align		4
.L_22:
        /*0088*/ 	.word	index@(_ZN5cmoon4cuda18plus_ranges_kernelItEEviPKT_S4_PS2_)
        /*008c*/ 	.word	0x00000000


	//----- nvinfo : EIATTR_REGCOUNT
	.align		4
.L_23:
        /*0090*/ 	.byte	0x04, 0x2f
        /*0092*/ 	.short	(.L_25 - .L_24)
	.align		4
.L_24:
        /*0094*/ 	.word	index@(_ZN5cmoon4cuda18plus_ranges_kernelIiEEviPKT_S4_PS2_)
        /*0098*/ 	.word	0x00000014


	//----- nvinfo : EIATTR_FRAME_SIZE
	.align		4
.L_25:
        /*009c*/ 	.byte	0x04, 0x11
        /*009e*/ 	.short	(.L_27 - .L_26)
	.align		4
.L_26:
        /*00a0*/ 	.word	index@(_ZN5cmoon4cuda18plus_ranges_kernelIiEEviPKT_S4_PS2_)
        /*00a4*/ 	.word	0x00000000


	//----- nvinfo : EIATTR_REGCOUNT
	.align		4
.L_27:
        /*00a8*/ 	.byte	0x04, 0x2f
        /*00aa*/ 	.short	(.L_29 - .L_28)
	.align		4
.L_28:
        /*00ac*/ 	.word	index@(_ZN5cmoon4cuda18plus_ranges_kernelIjEEviPKT_S4_PS2_)
        /*00b0*/ 	.word	0x00000014


	//----- nvinfo : EIATTR_FRAME_SIZE
	.align		4
.L_29:
        /*00b4*/ 	.byte	0x04, 0x11
        /*00b6*/ 	.short	(.L_31 - .L_30)
	.align		4
.L_30:
        /*00b8*/ 	.word	index@(_ZN5cmoon4cuda18plus_ranges_kernelIjEEviPKT_S4_PS2_)
        /*00bc*/ 	.word	0x00000000


	//----- nvinfo : EIATTR_REGCOUNT
	.align		4
.L_31:
        /*00c0*/ 	.byte	0x04, 0x2f
        /*00c2*/ 	.short	(.L_33 - .L_32)
	.align		4
.L_32:
        /*00c4*/ 	.word	index@(_ZN5cmoon4cuda18plus_ranges_kernelIlEEviPKT_S4_PS2_)
        /*00c8*/ 	.word	0x00000014


	//----- nvinfo : EIATTR_FRAME_SIZE
	.align		4
.L_33:
        /*00cc*/ 	.byte	0x04, 0x11
        /*00ce*/ 	.short	(.L_35 - .L_34)
	.align		4
.L_34:
        /*00d0*/ 	.word	index@(_ZN5cmoon4cuda18plus_ranges_kernelIlEEviPKT_S4_PS2_)
        /*00d4*/ 	.word	0x00000000


	//----- nvinfo : EIATTR_REGCOUNT
	.align		4
.L_35:
        /*00d8*/ 	.byte	0x04, 0x2f
        /*00da*/ 	.short	(.L_37 - .L_36)
	.align		4
.L_36:
        /*00dc*/ 	.word	index@(_ZN5cmoon4cuda18plus_ranges_kernelImEEviPKT_S4_PS2_)
        /*00e0*/ 	.word	0x00000014


	//----- nvinfo : EIATTR_FRAME_SIZE
	.align		4
.L_37:
        /*00e4*/ 	.byte	0x04, 0x11
        /*00e6*/ 	.short	(.L_39 - .L_38)
	.align		4
.L_38:
        /*00e8*/ 	.word	index@(_ZN5cmoon4cuda18plus_ranges_kernelImEEviPKT_S4_PS2_)
        /*00ec*/ 	.word	0x00000000


	//----- nvinfo : EIATTR_REGCOUNT
	.align		4
.L_39:
        /*00f0*/ 	.byte	0x04, 0x2f
        /*00f2*/ 	.short	(.L_41 - .L_40)
	.align		4
.L_40:
        /*00f4*/ 	.word	index@(_ZN5cmoon4cuda18plus_ranges_kernelIxEEviPKT_S4_PS2_)
        /*00f8*/ 	.word	0x00000014


	//----- nvinfo : EIATTR_FRAME_SIZE
	.align		4
.L_41:
        /*00fc*/ 	.byte	0x04, 0x11
        /*00fe*/ 	.short	(.L_43 - .L_42)
	.align		4
.L_42:
        /*0100*/ 	.word	index@(_ZN5cmoon4cuda18plus_ranges_kernelIxEEviPKT_S4_PS2_)
        /*0104*/ 	.word	0x00000000


	//----- nvinfo : EIATTR_REGCOUNT
	.align		4
.L_43:
        /*0108*/ 	.byte	0x04, 0x2f
        /*010a*/ 	.short	(.L_45 - .L_44)
	.align		4
.L_44:
        /*010c*/ 	.word	index@(_ZN5cmoon4cuda18plus_ranges_kernelIyEEviPKT_S4_PS2_)
        /*0110*/ 	.word	0x00000014


	//----- nvinfo : EIATTR_FRAME_SIZE
	.align		4
.L_45:
        /*0114*/ 	.byte	0x04, 0x11
        /*0116*/ 	.short	(.L_47 - .L_46)
	.align		4
.L_46:
        /*0118*/ 	.word	index@(_ZN5cmoon4cuda18plus_ranges_kernelIyEEviPKT_S4_PS2_)
        /*011c*/ 	.word	0x00000000


	//----- nvinfo : EIATTR_MIN_STACK_SIZE
	.align		4
.L_47:
        /*0120*/ 	.byte	0x04, 0x12
        /*0122*/ 	.short	(.L_49 - .L_48)
	.align		4
.L_48:
        /*0124*/ 	.word	index@(_ZN5cmoon4cuda18plus_ranges_kernelIyEEviPKT_S4_PS2_)
        /*0128*/ 	.word	0x00000000


	//----- nvinfo : EIATTR_MIN_STACK_SIZE
	.align		4
.L_49:
        /*012c*/ 	.byte	0x04, 0x12
        /*012e*/ 	.short	(.L_51 - .L_50)
	.align		4
.L_50:
        /*0130*/ 	.word	index@(_ZN5cmoon4cuda18plus_ranges_kernelIxEEviPKT_S4_PS2_)
        /*0134*/ 	.word	0x00000000


	//----- nvinfo : EIATTR_MIN_STACK_SIZE
	.align		4
.L_51:
        /*0138*/ 	.byte	0x04, 0x12
        /*013a*/ 	.short	(.L_53 - .L_52)
	.align		4
.L_52:
        /*013c*/ 	.word	index@(_ZN5cmoon4cuda18plus_ranges_kernelImEEviPKT_S4_PS2_)
        /*0140*/ 	.word	0x00000000


	//----- nvinfo : EIATTR_MIN_STACK_SIZE
	.align		4
.L_53:
        /*0144*/ 	.byte	0x04, 0x12
        /*0146*/ 	.short	(.L_55 - .L_54)
	.align		4
.L_54:
        /*0148*/ 	.word	index@(_ZN5cmoon4cuda18plus_ranges_kernelIlEEviPKT_S4_PS2_)
        /*014c*/ 	.word	0x00000000


	//----- nvinfo : EIATTR_MIN_STACK_SIZE
	.align		4
.L_55:
        /*0150*/ 	.byte	0x04, 0x12
        /*0152*/ 	.short	(.L_57 - .L_56)
	.align		4
.L_56:
        /*0154*/ 	.word	index@(_ZN5cmoon4cuda18plus_ranges_kernelIjEEviPKT_S4_PS2_)
        /*0158*/ 	.word	0x00000000


	//----- nvinfo : EIATTR_MIN_STACK_SIZE
	.align		4
.L_57:
        /*015c*/ 	.byte	0x04, 0x12
        /*015e*/ 	.short	(.L_59 - .L_58)
	.align		4
.L_58:
        /*0160*/ 	.word	index@(_ZN5cmoon4cuda18plus_ranges_kernelIiEEviPKT_S4_PS2_)
        /*0164*/ 	.word	0x00000000


	//----- nvinfo : EIATTR_MIN_STACK_SIZE
	.align		4
.L_59:
        /*0168*/ 	.byte	0x04, 0x12
        /*016a*/ 	.short	(.L_61 - .L_60)
	.align		4
.L_60:
        /*016c*/ 	.word	index@(_ZN5cmoon4cuda18plus_ranges_kernelItEEviPKT_S4_PS2_)
        /*0170*/ 	.word	0x00000000


	//----- nvinfo : EIATTR_MIN_STACK_SIZE
	.align		4
.L_61:
        /*0174*/ 	.byte	0x04, 0x12
        /*0176*/ 	.short	(.L_63 - .L_62)
	.align		4
.L_62:
        /*0178*/ 	.word	index@(_ZN5cmoon4cuda18plus_ranges_kernelIsEEviPKT_S4_PS2_)
        /*017c*/ 	.word	0x00000000


	//----- nvinfo : EIATTR_MIN_STACK_SIZE
	.align		4
.L_63:
        /*0180*/ 	.byte	0x04, 0x12
        /*0182*/ 	.short	(.L_65 - .L_64)
	.align		4
.L_64:
        /*0184*/ 	.word	index@(_ZN5cmoon4cuda18plus_ranges_kernelIhEEviPKT_S4_PS2_)
        /*0188*/ 	.word	0x00000000


	//----- nvinfo : EIATTR_MIN_STACK_SIZE
	.align		4
.L_65:
        /*018c*/ 	.byte	0x04, 0x12
        /*018e*/ 	.short	(.L_67 - .L_66)
	.align		4
.L_66:
        /*0190*/ 	.word	index@(_ZN5cmoon4cuda18plus_ranges_kernelIcEEviPKT_S4_PS2_)
        /*0194*/ 	.word	0x00000000


	//----- nvinfo : EIATTR_MIN_STACK_SIZE
	.align		4
.L_67:
        /*0198*/ 	.byte	0x04, 0x12
        /*019a*/ 	.short	(.L_69 - .L_68)
	.align		4
.L_68:
        /*019c*/ 	.word	index@(_ZN5cmoon4cuda18plus_ranges_kernelIdEEviPKT_S4_PS2_)
        /*01a0*/ 	.word	0x00000000


	//----- nvinfo : EIATTR_MIN_STACK_SIZE
	.align		4
.L_69:
        /*01a4*/ 	.byte	0x04, 0x12
        /*01a6*/ 	.short	(.L_71 - .L_70)
	.align		4
.L_70:
        /*01a8*/ 	.word	index@(_ZN5cmoon4cuda18plus_ranges_kernelIfEEviPKT_S4_PS2_)
        /*01ac*/ 	.word	0x00000000
.L_71:


//--------------------- .nv.compat                --------------------------
	.section	.nv.compat,"",@"SHT_CUDA_COMPAT_INFO"
	.align	4
        /*0000*/ 	.byte	0x02, 0x09, 0x00, 0x00, 0x02, 0x02, 0x01, 0x00, 0x02, 0x05, 0x05, 0x00, 0x03, 0x07, 0x01, 0x01
        /*0010*/ 	.byte	0x02, 0x03, 0x00, 0x00, 0x02, 0x06, 0x01, 0x00, 0x04, 0x0b, 0x08, 0x00, 0x01, 0x00, 0x00, 0x00
        /*0020*/ 	.byte	0x00, 0x00, 0x00, 0x00


//--------------------- .nv.info._ZN5cmoon4cuda18plus_ranges_kernelIyEEviPKT_S4_PS2_ --------------------------
	.section	.nv.info._ZN5cmoon4cuda18plus_ranges_kernelIyEEviPKT_S4_PS2_,"",@"SHT_CUDA_INFO"
	.sectionflags	@""
	.align	4


	//----- nvinfo : EIATTR_CUDA_API_VERSION
	.align		4
        /*0000*/ 	.byte	0x04, 0x37
        /*0002*/ 	.short	(.L_73 - .L_72)
.L_72:
        /*0004*/ 	.word	0x00000082


	//----- nvinfo : EIATTR_KPARAM_INFO
	.align		4
.L_73:
        /*0008*/ 	.byte	0x04, 0x17
        /*000a*/ 	.short	(.L_75 - .L_74)
.L_74:
        /*000c*/ 	.word	0x00000000
        /*0010*/ 	.short	0x0003
        /*0012*/ 	.short	0x0018
        /*0014*/ 	.byte	0x00, 0xf5, 0x21, 0x00


	//----- nvinfo : EIATTR_KPARAM_INFO
	.align		4
.L_75:
        /*0018*/ 	.byte	0x04, 0x17
        /*001a*/ 	.short	(.L_77 - .L_76)
.L_76:
        /*001c*/ 	.word	0x00000000
        /*0020*/ 	.short	0x0002
        /*0022*/ 	.short	0x0010
        /*0024*/ 	.byte	0x00, 0xf5, 0x21, 0x00


	//----- nvinfo : EIATTR_KPARAM_INFO
	.align		4
.L_77:
        /*0028*/ 	.byte	0x04, 0x17
        /*002a*/ 	.short	(.L_79 - .L_78)
.L_78:
        /*002c*/ 	.word	0x00000000
        /*0030*/ 	.short	0x0001
        /*0032*/ 	.short	0x0008
        /*0034*/ 	.byte	0x00, 0xf5, 0x21, 0x00


	//----- nvinfo : EIATTR_KPARAM_INFO
	.align		4
.L_79:
        /*0038*/ 	.byte	0x04, 0x17
        /*003a*/ 	.short	(.L_81 - .L_80)
.L_80:
        /*003c*/ 	.word	0x00000000
        /*0040*/ 	.short	0x0000
        /*0042*/ 	.short	0x0000
        /*0044*/ 	.byte	0x00, 0xf0, 0x11, 0x00


	//----- nvinfo : EIATTR_SPARSE_MMA_MASK
	.align		4
.L_81:
        /*0048*/ 	.byte	0x03, 0x50
        /*004a*/ 	.short	0x0000


	//----- nvinfo : EIATTR_MAXREG_COUNT
	.align		4
        /*004c*/ 	.byte	0x03, 0x1b
        /*004e*/ 	.short	0x00ff


	//----- nvinfo : EIATTR_MERCURY_ISA_VERSION
	.align		4
        /*0050*/ 	.byte	0x03, 0x5f
        /*0052*/ 	.short	0x0101


	//----- nvinfo : EIATTR_VRC_CTA_INIT_COUNT
	.align		4
        /*0054*/ 	.byte	0x02, 0x4a
	.zero		1
	.zero		1


	//----- nvinfo : EIATTR_EXIT_INSTR_OFFSETS
	.align		4
        /*0058*/ 	.byte	0x04, 0x1c
        /*005a*/ 	.short	(.L_83 - .L_82)


	//   ....[0]....
.L_82:
        /*005c*/ 	.word	0x00000070


	//   ....[1]....
        /*0060*/ 	.word	0x00000190


	//----- nvinfo : EIATTR_CRS_STACK_SIZE
	.align		4
.L_83:
        /*0064*/ 	.byte	0x04, 0x1e
        /*0066*/ 	.short	(.L_85 - .L_84)
.L_84:
        /*0068*/ 	.word	0x00000000


	//----- nvinfo : EIATTR_CBANK_PARAM_SIZE
	.align		4
.L_85:
        /*006c*/ 	.byte	0x03, 0x19
        /*006e*/ 	.short	0x0020


	//----- nvinfo : EIATTR_PARAM_CBANK
	.align		4
        /*0070*/ 	.byte	0x04, 0x0a
        /*0072*/ 	.short	(.L_87 - .L_86)
	.align		4
.L_86:
        /*0074*/ 	.word	index@(.nv.constant0._ZN5cmoon4cuda18plus_ranges_kernelIyEEviPKT_S4_PS2_)
        /*0078*/ 	.short	0x0380
        /*007a*/ 	.short	0x0020


	//----- nvinfo : EIATTR_SW_WAR
	.align		4
.L_87:
        /*007c*/ 	.byte	0x04, 0x36
        /*007e*/ 	.short	(.L_89 - .L_88)
.L_88:
        /*0080*/ 	.word	0x00000008
.L_89:


//--------------------- .nv.info._ZN5cmoon4cuda18plus_ranges_kernelIxEEviPKT_S4_PS2_ --------------------------
	.section	.nv.info._ZN5cmoon4cuda18plus_ranges_kernelIxEEviPKT_S4_PS2_,"",@"SHT_CUDA_INFO"
	.sectionflags	@""
	.align	4


	//----- nvinfo : EIATTR_CUDA_API_VERSION
	.align		4
        /*0000*/ 	.byte	0x04, 0x37
        /*0002*/ 	.short	(.L_91 - .L_90)
.L_90:
        /*0004*/ 	.word	0x00000082


	//----- nvinfo : EIATTR_KPARAM_INFO
	.align		4
.L_91:
        /*0008*/ 	.byte	0x04, 0x17
        /*000a*/ 	.short	(.L_93 - .L_92)
.L_92:
        /*000c*/ 	.word	0x00000000
        /*0010*/ 	.short	0x0003
        /*0012*/ 	.short	0x0018
        /*0014*/ 	.byte	0x00, 0xf5, 0x21, 0x00


	//----- nvinfo : EIATTR_KPARAM_INFO
	.align		4
.L_93:
        /*0018*/ 	.byte	0x04, 0x17
        /*001a*/ 	.short	(.L_95 - .L_94)
.L_94:
        /*001c*/ 	.word	0x00000000
        /*0020*/ 	.short	0x0002
        /*0022*/ 	.short	0x0010
        /*0024*/ 	.byte	0x00, 0xf5, 0x21, 0x00


	//----- nvinfo : EIATTR_KPARAM_INFO
	.align		4
.L_95:
        /*0028*/ 	.byte	0x04, 0x17
        /*002a*/ 	.short	(.L_97 - .L_96)
.L_96:
        /*002c*/ 	.word	0x00000000
        /*0030*/ 	.short	0x0001
        /*0032*/ 	.short	0x0008
        /*0034*/ 	.byte	0x00, 0xf5, 0x21, 0x00


	//----- nvinfo : EIATTR_KPARAM_INFO
	.align		4
.L_97:
        /*0038*/ 	.byte	0x04, 0x17
        /*003a*/ 	.short	(.L_99 - .L_98)
.L_98:
        /*003c*/ 	.word	0x00000000
        /*0040*/ 	.short	0x0000
        /*0042*/ 	.short	0x0000
        /*0044*/ 	.byte	0x00, 0xf0, 0x11, 0x00


	//----- nvinfo : EIATTR_SPARSE_MMA_MASK
	.align		4
.L_99:
        /*0048*/ 	.byte	0x03, 0x50
        /*004a*/ 	.short	0x0000


	//----- nvinfo : EIATTR_MAXREG_COUNT
	.align		4
        /*004c*/ 	.byte	0x03, 0x1b
        /*004e*/ 	.short	0x00ff


	//----- nvinfo : EIATTR_MERCURY_ISA_VERSION
	.align		4
        /*0050*/ 	.byte	0x03, 0x5f
        /*0052*/ 	.short	0x0101


	//----- nvinfo : EIATTR_VRC_CTA_INIT_COUNT
	.align		4
        /*0054*/ 	.byte	0x02, 0x4a
	.zero		1
	.zero		1


	//----- nvinfo : EIATTR_EXIT_INSTR_OFFSETS
	.align		4
        /*0058*/ 	.byte	0x04, 0x1c
        /*005a*/ 	.short	(.L_101 - .L_100)


	//   ....[0]....
.L_100:
        /*005c*/ 	.word	0x00000070


	//   ....[1]....
        /*0060*/ 	.word	0x00000190


	//----- nvinfo : EIATTR_CRS_STACK_SIZE
	.align		4
.L_101:
        /*0064*/ 	.byte	0x04, 0x1e
        /*0066*/ 	.short	(.L_103 - .L_102)
.L_102:
        /*0068*/ 	.word	0x00000000


	//----- nvinfo : EIATTR_CBANK_PARAM_SIZE
	.align		4
.L_103:
        /*006c*/ 	.byte	0x03, 0x19
        /*006e*/ 	.short	0x0020


	//----- nvinfo : EIATTR_PARAM_CBANK
	.align		4
        /*0070*/ 	.byte	0x04, 0x0a
        /*0072*/ 	.short	(.L_105 - .L_104)
	.align		4
.L_104:
        /*0074*/ 	.word	index@(.nv.constant0._ZN5cmoon4cuda18plus_ranges_kernelIxEEviPKT_S4_PS2_)
        /*0078*/ 	.short	0x0380
        /*007a*/ 	.short	0x0020


	//----- nvinfo : EIATTR_SW_WAR
	.align		4
.L_105:
        /*007c*/ 	.byte	0x04, 0x36
        /*007e*/ 	.short	(.L_107 - .L_106)
.L_106:
        /*0080*/ 	.word	0x00000008
.L_107:


//--------------------- .nv.info._ZN5cmoon4cuda18plus_ranges_kernelImEEviPKT_S4_PS2_ --------------------------
	.section	.nv.info._ZN5cmoon4cuda18plus_ranges_kernelImEEviPKT_S4_PS2_,"",@"SHT_CUDA_INFO"
	.sectionflags	@""
	.align	4


	//----- nvinfo : EIATTR_CUDA_API_VERSION
	.align		4
        /*0000*/ 	.byte	0x04, 0x37
        /*0002*/ 	.short	(.L_109 - .L_108)
.L_108:
        /*0004*/ 	.word	0x00000082


	//----- nvinfo : EIATTR_KPARAM_INFO
	.align		4
.L_109:
        /*0008*/ 	.byte	0x04, 0x17
        /*000a*/ 	.short	(.L_111 - .L_110)
.L_110:
        /*000c*/ 	.word	0x00000000
        /*0010*/ 	.short	0x0003
        /*0012*/ 	.short	0x0018
        /*0014*/ 	.byte	0x00, 0xf5, 0x21, 0x00


	//----- nvinfo : EIATTR_KPARAM_INFO
	.align		4
.L_111:
        /*0018*/ 	.byte	0x04, 0x17
        /*001a*/ 	.short	(.L_113 - .L_112)
.L_112:
        /*001c*/ 	.word	0x00000000
        /*0020*/ 	.short	0x0002
        /*0022*/ 	.short	0x0010
        /*0024*/ 	.byte	0x00, 0xf5, 0x21, 0x00


	//----- nvinfo : EIATTR_KPARAM_INFO
	.align		4
.L_113:
        /*0028*/ 	.byte	0x04, 0x17
        /*002a*/ 	.short	(.L_115 - .L_114)
.L_114:
        /*002c*/ 	.word	0x00000000
        /*0030*/ 	.short	0x0001
        /*0032*/ 	.short	0x0008
        /*0034*/ 	.byte	0x00, 0xf5, 0x21, 0x00


	//----- nvinfo : EIATTR_KPARAM_INFO
	.align		4
.L_115:
        /*0038*/ 	.byte	0x04, 0x17
        /*003a*/ 	.short	(.L_117 - .L_116)
.L_116:
        /*003c*/ 	.word	0x00000000
        /*0040*/ 	.short	0x0000
        /*0042*/ 	.short	0x0000
        /*0044*/ 	.byte	0x00, 0xf0, 0x11, 0x00


	//----- nvinfo : EIATTR_SPARSE_MMA_MASK
	.align		4
.L_117:
        /*0048*/ 	.byte	0x03, 0x50
        /*004a*/ 	.short	0x0000


	//----- nvinfo : EIATTR_MAXREG_COUNT
	.align		4
        /*004c*/ 	.byte	0x03, 0x1b
        /*004e*/ 	.short	0x00ff


	//----- nvinfo : EIATTR_MERCURY_ISA_VERSION
	.align		4
        /*0050*/ 	.byte	0x03, 0x5f
        /*0052*/ 	.short	0x0101


	//----- nvinfo : EIATTR_VRC_CTA_INIT_COUNT
	.align		4
        /*0054*/ 	.byte	0x02, 0x4a
	.zero		1
	.zero		1


	//----- nvinfo : EIATTR_EXIT_INSTR_OFFSETS
	.align		4
        /*0058*/ 	.byte	0x04, 0x1c
        /*005a*/ 	.short	(.L_119 - .L_118)


	//   ....[0]....
.L_118:
        /*005c*/ 	.word	0x00000070


	//   ....[1]....
        /*0060*/ 	.word	0x00000190


	//----- nvinfo : EIATTR_CRS_STACK_SIZE
	.align		4
.L_119:
        /*0064*/ 	.byte	0x04, 0x1e
        /*0066*/ 	.short	(.L_121 - .L_120)
.L_120:
        /*0068*/ 	.word	0x00000000


	//----- nvinfo : EIATTR_CBANK_PARAM_SIZE
	.align		4
.L_121:
        /*006c*/ 	.byte	0x03, 0x19
        /*006e*/ 	.short	0x0020


	//----- nvinfo : EIATTR_PARAM_CBANK
	.align		4
        /*0070*/ 	.byte	0x04, 0x0a
        /*0072*/ 	.short	(.L_123 - .L_122)
	.align		4
.L_122:
        /*0074*/ 	.word	index@(.nv.constant0._ZN5cmoon4cuda18plus_ranges_kernelImEEviPKT_S4_PS2_)
        /*0078*/ 	.short	0x0380
        /*007a*/ 	.short	0x0020


	//----- nvinfo : EIATTR_SW_WAR
	.align		4
.L_123:
        /*007c*/ 	.byte	0x04, 0x36
        /*007e*/ 	.short	(.L_125 - .L_124)
.L_124:
        /*0080*/ 	.word	0x00000008
.L_125:


//--------------------- .nv.info._ZN5cmoon4cuda18plus_ranges_kernelIlEEviPKT_S4_PS2_ --------------------------
	.section	.nv.info._ZN5cmoon4cuda18plus_ranges_kernelIlEEviPKT_S4_PS2_,"",@"SHT_CUDA_INFO"
	.sectionflags	@""
	.align	4


	//----- nvinfo : EIATTR_CUDA_API_VERSION
	.align		4
        /*0000*/ 	.byte	0x04, 0x37
        /*0002*/ 	.short	(.L_127 - .L_126)
.L_126:
        /*0004*/ 	.word	0x00000082


	//----- nvinfo : EIATTR_KPARAM_INFO
	.align		4
.L_127:
        /*0008*/ 	.byte	0x04, 0x17
        /*000a*/ 	.short	(.L_129 - .L_128)
.L_128:
        /*000c*/ 	.word	0x00000000
        /*0010*/ 	.short	0x0003
        /*0012*/ 	.short	0x0018
        /*0014*/ 	.byte	0x00, 0xf5, 0x21, 0x00


	//----- nvinfo : EIATTR_KPARAM_INFO
	.align		4
.L_129:
        /*0018*/ 	.byte	0x04, 0x17
        /*001a*/ 	.short	(.L_131 - .L_130)
.L_130:
        /*001c*/ 	.word	0x00000000
        /*0020*/ 	.short	0x0002
        /*0022*/ 	.short	0x0010
        /*0024*/ 	.byte	0x00, 0xf5, 0x21, 0x00


	//----- nvinfo : EIATTR_KPARAM_INFO
	.align		4
.L_131:
        /*0028*/ 	.byte	0x04, 0x17
        /*002a*/ 	.short	(.L_133 - .L_132)
.L_132:
        /*002c*/ 	.word	0x00000000
        /*0030*/ 	.short	0x0001
        /*0032*/ 	.short	0x0008
        /*0034*/ 	.byte	0x00, 0xf5, 0x21, 0x00


	//----- nvinfo : EIATTR_KPARAM_INFO
	.align		4
.L_133:
        /*0038*/ 	.byte	0x04, 0x17
        /*003a*/ 	.short	(.L_135 - .L_134)
.L_134:
        /*003c*/ 	.word	0x00000000
        /*0040*/ 	.short	0x0000
        /*0042*/ 	.short	0x0000
        /*0044*/ 	.byte	0x00, 0xf0, 0x11, 0x00


	//----- nvinfo : EIATTR_SPARSE_MMA_MASK
	.align		4
.L_135:
        /*0048*/ 	.byte	0x03, 0x50
        /*004a*/ 	.short	0x0000


	//----- nvinfo : EIATTR_MAXREG_COUNT
	.align		4
        /*004c*/ 	.byte	0x03, 0x1b
        /*004e*/ 	.short	0x00ff


	//----- nvinfo : EIATTR_MERCURY_ISA_VERSION
	.align		4
        /*0050*/ 	.byte	0x03, 0x5f
        /*0052*/ 	.short	0x0101


	//----- nvinfo : EIATTR_VRC_CTA_INIT_COUNT
	.align		4
        /*0054*/ 	.byte	0x02, 0x4a
	.zero		1
	.zero		1


	//----- nvinfo : EIATTR_EXIT_INSTR_OFFSETS
	.align		4
        /*0058*/ 	.byte	0x04, 0x1c
        /*005a*/ 	.short	(.L_137 - .L_136)


	//   ....[0]....
.L_136:
        /*005c*/ 	.word	0x00000070


	//   ....[1]....
        /*0060*/ 	.word	0x00000190


	//----- nvinfo : EIATTR_CRS_STACK_SIZE
	.align		4
.L_137:
        /*0064*/ 	.byte	0x04, 0x1e
        /*0066*/ 	.short	(.L_139 - .L_138)
.L_138:
        /*0068*/ 	.word	0x00000000


	//----- nvinfo : EIATTR_CBANK_PARAM_SIZE
	.align		4
.L_139:
        /*006c*/ 	.byte	0x03, 0x19
        /*006e*/ 	.short	0x0020


	//----- nvinfo : EIATTR_PARAM_CBANK
	.align		4
        /*0070*/ 	.byte	0x04, 0x0a
        /*0072*/ 	.short	(.L_141 - .L_140)
	.align		4
.L_140:
        /*0074*/ 	.word	index@(.nv.constant0._ZN5cmoon4cuda18plus_ranges_kernelIlEEviPKT_S4_PS2_)
        /*0078*/ 	.short	0x0380
        /*007a*/ 	.short	0x0020


	//----- nvinfo : EIATTR_SW_WAR
	.align		4
.L_141:
        /*007c*/ 	.byte	0x04, 0x36
        /*007e*/ 	.short	(.L_143 - .L_142)
.L_142:
        /*0080*/ 	.word	0x00000008
.L_143:


//--------------------- .nv.info._ZN5cmoon4cuda18plus_ranges_kernelIjEEviPKT_S4_PS2_ --------------------------
	.section	.nv.info._ZN5cmoon4cuda18plus_ranges_kernelIjEEviPKT_S4_PS2_,"",@"SHT_CUDA_INFO"
	.sectionflags	@""
	.align	4


	//----- nvinfo : EIATTR_CUDA_API_VERSION
	.align		4
        /*0000*/ 	.byte	0x04, 0x37
        /*0002*/ 	.short	(.L_145 - .L_144)
.L_144:
        /*0004*/ 	.word	0x00000082


	//----- nvinfo : EIATTR_KPARAM_INFO
	.align		4
.L_145:
        /*0008*/ 	.byte	0x04, 0x17
        /*000a*/ 	.short	(.L_147 - .L_146)
.L_146:
        /*000c*/ 	.word	0x00000000
        /*0010*/ 	.short	0x0003
        /*0012*/ 	.short	0x0018
        /*0014*/ 	.byte	0x00, 0xf5, 0x21, 0x00


	//----- nvinfo : EIATTR_KPARAM_INFO
	.align		4
.L_147:
        /*0018*/ 	.byte	0x04, 0x17
        /*001a*/ 	.short	(.L_149 - .L_148)
.L_148:
        /*001c*/ 	.word	0x00000000
        /*0020*/ 	.short	0x0002
        /*0022*/ 	.short	0x0010
        /*0024*/ 	.byte	0x00, 0xf5, 0x21, 0x00


	//----- nvinfo : EIATTR_KPARAM_INFO
	.align		4
.L_149:
        /*0028*/ 	.byte	0x04, 0x17
        /*002a*/ 	.short	(.L_151 - .L_150)
.L_150:
        /*002c*/ 	.word	0x00000000
        /*0030*/ 	.short	0x0001
        /*0032*/ 	.short	0x0008
        /*0034*/ 	.byte	0x00, 0xf5, 0x21, 0x00


	//----- nvinfo : EIATTR_KPARAM_INFO
	.align		4
.L_151:
        /*0038*/ 	.byte	0x04, 0x17
        /*003a*/ 	.short	(.L_153 - .L_152)
.L_152:
        /*003c*/ 	.word	0x00000000
        /*0040*/ 	.short	0x0000
        /*0042*/ 	.short	0x0000
        /*0044*/ 	.byte	0x00, 0xf0, 0x11, 0x00


	//----- nvinfo : EIATTR_SPARSE_MMA_MASK
	.align		4
.L_153:
        /*0048*/ 	.byte	0x03, 0x50
        /*004a*/ 	.short	0x0000


	//----- nvinfo : EIATTR_MAXREG_COUNT
	.align		4
        /*004c*/ 	.byte	0x03, 0x1b
        /*004e*/ 	.short	0x00ff


	//----- nvinfo : EIATTR_MERCURY_ISA_VERSION
	.align		4
        /*0050*/ 	.byte	0x03, 0x5f
        /*0052*/ 	.short	0x0101


	//----- nvinfo : EIATTR_VRC_CTA_INIT_COUNT
	.align		4
        /*0054*/ 	.byte	0x02, 0x4a
	.zero		1
	.zero		1


	//----- nvinfo : EIATTR_EXIT_INSTR_OFFSETS
	.align		4
        /*0058*/ 	.byte	0x04, 0x1c
        /*005a*/ 	.short	(.L_155 - .L_154)


	//   ....[0]....
.L_154:
        /*005c*/ 	.word	0x00000070


	//   ....[1]....
        /*0060*/ 	.word	0x00000180


	//----- nvinfo : EIATTR_CRS_STACK_SIZE
	.align		4
.L_155:
        /*0064*/ 	.byte	0x04, 0x1e
        /*0066*/ 	.short	(.L_157 - .L_156)
.L_156:
        /*0068*/ 	.word	0x00000000


	//----- nvinfo : EIATTR_CBANK_PARAM_SIZE
	.align		4
.L_157:
        /*006c*/ 	.byte	0x03, 0x19
        /*006e*/ 	.short	0x0020


	//----- nvinfo : EIATTR_PARAM_CBANK
	.align		4
        /*0070*/ 	.byte	0x04, 0x0a
        /*0072*/ 	.short	(.L_159 - .L_158)
	.align		4
.L_158:
        /*0074*/ 	.word	index@(.nv.constant0._ZN5cmoon4cuda18plus_ranges_kernelIjEEviPKT_S4_PS2_)
        /*0078*/ 	.short	0x0380
        /*007a*/ 	.short	0x0020


	//----- nvinfo : EIATTR_SW_WAR
	.align		4
.L_159:
        /*007c*/ 	.byte	0x04, 0x36
        /*007e*/ 	.short	(.L_161 - .L_160)
.L_160:
        /*0080*/ 	.word	0x00000008
.L_161:


//--------------------- .nv.info._ZN5cmoon4cuda18plus_ranges_kernelIiEEviPKT_S4_PS2_ --------------------------
	.section	.nv.info._ZN5cmoon4cuda18plus_ranges_kernelIiEEviPKT_S4_PS2_,"",@"SHT_CUDA_INFO"
	.sectionflags	@""
	.align	4


	//----- nvinfo : EIATTR_CUDA_API_VERSION
	.align		4
        /*0000*/ 	.byte	0x04, 0x37
        /*0002*/ 	.short	(.L_163 - .L_162)
.L_162:
        /*0004*/ 	.word	0x00000082


	//----- nvinfo : EIATTR_KPARAM_INFO
	.align		4
.L_163:
        /*0008*/ 	.byte	0x04, 0x17
        /*000a*/ 	.short	(.L_165 - .L_164)
.L_164:
        /*000c*/ 	.word	0x00000000
        /*0010*/ 	.short	0x0003
        /*0012*/ 	.short	0x0018
        /*0014*/ 	.byte	0x00, 0xf5, 0x21, 0x00


	//----- nvinfo : EIATTR_KPARAM_INFO
	.align		4
.L_165:
        /*0018*/ 	.byte	0x04, 0x17
        /*001a*/ 	.short	(.L_167 - .L_166)
.L_166:
        /*001c*/ 	.word	0x00000000
        /*0020*/ 	.short	0x0002
        /*0022*/ 	.short	0x0010
        /*0024*/ 	.byte	0x00, 0xf5, 0x21, 0x00


	//----- nvinfo : EIATTR_KPARAM_INFO
	.align		4
.L_167:
        /*0028*/ 	.byte	0x04, 0x17
        /*002a*/ 	.short	(.L_169 - .L_168)
.L_168:
        /*002c*/ 	.word	0x00000000
        /*0030*/ 	.short	0x0001
        /*0032*/ 	.short	0x0008
        /*0034*/ 	.byte	0x00, 0xf5, 0x21, 0x00


	//----- nvinfo : EIATTR_KPARAM_INFO
	.align		4
.L_169:
        /*0038*/ 	.byte	0x04, 0x17
        /*003a*/ 	.short	(.L_171 - .L_170)
.L_170:
        /*003c*/ 	.word	0x00000000
        /*0040*/ 	.short	0x0000
        /*0042*/ 	.short	0x0000
        /*0044*/ 	.byte	0x00, 0xf0, 0x11, 0x00


	//----- nvinfo : EIATTR_SPARSE_MMA_MASK
	.align		4
.L_171:
        /*0048*/ 	.byte	0x03, 0x50
        /*004a*/ 	.short	0x0000


	//----- nvinfo : EIATTR_MAXREG_COUNT
	.align		4
        /*004c*/ 	.byte	0x03, 0x1b
        /*004e*/ 	.short	0x00ff


	//----- nvinfo : EIATTR_MERCURY_ISA_VERSION
	.align		4
        /*0050*/ 	.byte	0x03, 0x5f
        /*0052*/ 	.short	0x0101


	//----- nvinfo : EIATTR_VRC_CTA_INIT_COUNT
	.align		4
        /*0054*/ 	.byte	0x02, 0x4a
	.zero		1
	.zero		1


	//----- nvinfo : EIATTR_EXIT_INSTR_OFFSETS
	.align		4
        /*0058*/ 	.byte	0x04, 0x1c
        /*005a*/ 	.short	(.L_173 - .L_172)


	//   ....[0]....
.L_172:
        /*005c*/ 	.word	0x00000070


	//   ....[1]....
        /*0060*/ 	.word	0x00000180


	//----- nvinfo : EIATTR_CRS_STACK_SIZE
	.align		4
.L_173:
        /*0064*/ 	.byte	0x04, 0x1e
        /*0066*/ 	.short	(.L_175 - .L_174)
.L_174:
        /*0068*/ 	.word	0x00000000


	//----- nvinfo : EIATTR_CBANK_PARAM_SIZE
	.align		4
.L_175:
        /*006c*/ 	.byte	0x03, 0x19
        /*006e*/ 	.short	0x0020


	//----- nvinfo : EIATTR_PARAM_CBANK
	.align		4
        /*0070*/ 	.byte	0x04, 0x0a
        /*0072*/ 	.short	(.L_177 - .L_176)
	.align		4
.L_176:
        /*0074*/ 	.word	index@(.nv.constant0._ZN5cmoon4cuda18plus_ranges_kernelIiEEviPKT_S4_PS2_)
        /*0078*/ 	.short	0x0380
        /*007a*/ 	.short	0x0020


	//----- nvinfo : EIATTR_SW_WAR
	.align		4
.L_177:
        /*007c*/ 	.byte	0x04, 0x36
        /*007e*/ 	.short	(.L_179 - .L_178)
.L_178:
        /*0080*/ 	.word	0x00000008
.L_179:


//--------------------- .nv.info._ZN5cmoon4cuda18plus_ranges_kernelItEEviPKT_S4_PS2_ --------------------------
	.section	.nv.info._ZN5cmoon4cuda18plus_ranges_kernelItEEviPKT_S4_PS2_,"",@"SHT_CUDA_INFO"
	.sectionflags	@""
	.align	4


	//----- nvinfo : EIATTR_CUDA_API_VERSION
	.align		4
        /*0000*/ 	.byte	0x04, 0x37
        /*0002*/ 	.short	(.L_181 - .L_180)
.L_180:
        /*0004*/ 	.word	0x00000082


	//----- nvinfo : EIATTR_KPARAM_INFO
	.align		4
.L_181:
        /*0008*/ 	.byte	0x04, 0x17
        /*000a*/ 	.short	(.L_183 - .L_182)
.L_182:
        /*000c*/ 	.word	0x00000000
        /*0010*/ 	.short	0x0003
        /*0012*/ 	.short	0x0018
        /*0014*/ 	.byte	0x00, 0xf5, 0x21, 0x00


	//----- nvinfo : EIATTR_KPARAM_INFO
	.align		4
.L_183:
        /*0018*/ 	.byte	0x04, 0x17
        /*001a*/ 	.short	(.L_185 - .L_184)
.L_184:
        /*001c*/ 	.word	0x00000000
        /*0020*/ 	.short	0x0002
        /*0022*/ 	.short	0x0010
        /*0024*/ 	.byte	0x00, 0xf5, 0x21, 0x00


	//----- nvinfo : EIATTR_KPARAM_INFO
	.align		4
.L_185:
        /*0028*/ 	.byte	0x04, 0x17
        /*002a*/ 	.short	(.L_187 - .L_186)
.L_186:
        /*002c*/ 	.word	0x00000000
        /*0030*/ 	.short	0x0001
        /*0032*/ 	.short	0x0008
        /*0034*/ 	.byte	0x00, 0xf5, 0x21, 0x00


	//----- nvinfo : EIATTR_KPARAM_INFO
	.align		4
.L_187:
        /*0038*/ 	.byte	0x04, 0x17
        /*003a*/ 	.short	(.L_189 - .L_188)
.L_188:
        /*003c*/ 	.word	0x00000000
        /*0040*/ 	.short	0x0000
        /*0042*/ 	.short	0x0000
        /*0044*/ 	.byte	0x00, 0xf0, 0x11, 0x00


	//----- nvinfo : EIATTR_SPARSE_MMA_MASK
	.align		4
.L_189:
        /*0048*/ 	.byte	0x03, 0x50
        /*004a*/ 	.short	0x0000


	//----- nvinfo : EIATTR_MAXREG_COUNT
	.align		4
        /*004c*/ 	.byte	0x03, 0x1b
        /*004e*/ 	.short	0x00ff


	//----- nvinfo : EIATTR_MERCURY_ISA_VERSION
	.align		4
        /*0050*/ 	.byte	0x03, 0x5f
        /*0052*/ 	.short	0x0101


	//----- nvinfo : EIATTR_VRC_CTA_INIT_COUNT
	.align		4
        /*0054*/ 	.byte	0x02, 0x4a
	.zero		1
	.zero		1


	//----- nvinfo : EIATTR_EXIT_INSTR_OFFSETS
	.align		4
        /*0058*/ 	.byte	0x04, 0x1c
        /*005a*/ 	.short	(.L_191 - .L_190)


	//   ....[0]....
.L_190:
        /*005c*/ 	.word	0x00000070


	//   ....[1]....
        /*0060*/ 	.word	0x00000180


	//----- nvinfo : EIATTR_CRS_STACK_SIZE
	.align		4
.L_191:
        /*0064*/ 	.byte	0x04, 0x1e
        /*0066*/ 	.short	(.L_193 - .L_192)
.L_192:
        /*0068*/ 	.word	0x00000000


	//----- nvinfo : EIATTR_CBANK_PARAM_SIZE
	.align		4
.L_193:
        /*006c*/ 	.byte	0x03, 0x19
        /*006e*/ 	.short	0x0020


	//----- nvinfo : EIATTR_PARAM_CBANK
	.align		4
        /*0070*/ 	.byte	0x04, 0x0a
        /*0072*/ 	.short	(.L_195 - .L_194)
	.align		4
.L_194:
        /*0074*/ 	.word	index@(.nv.constant0._ZN5cmoon4cuda18plus_ranges_kernelItEEviPKT_S4_PS2_)
        /*0078*/ 	.short	0x0380
        /*007a*/ 	.short	0x0020


	//----- nvinfo : EIATTR_SW_WAR
	.align		4
.L_195:
        /*007c*/ 	.byte	0x04, 0x36
        /*007e*/ 	.short	(.L_197 - .L_196)
.L_196:
        /*0080*/ 	.word	0x00000008
.L_197:


//--------------------- .nv.info._ZN5cmoon4cuda18plus_ranges_kernelIsEEviPKT_S4_PS2_ --------------------------
	.section	.nv.info._ZN5cmoon4cuda18plus_ranges_kernelIsEEviPKT_S4_PS2_,"",@"SHT_CUDA_INFO"
	.sectionflags	@""
	.align	4


	//----- nvinfo : EIATTR_CUDA_API_VERSION
	.align		4
        /*0000*/ 	.byte	0x04, 0x37
        /*0002*/ 	.short	(.L_199 - .L_198)
.L_198:
        /*0004*/ 	.word	0x00000082


	//----- nvinfo : EIATTR_KPARAM_INFO
	.align		4
.L_199:
        /*0008*/ 	.byte	0x04, 0x17
        /*000a*/ 	.short	(.L_201 - .L_200)
.L_200:
        /*000c*/ 	.word	0x00000000
        /*0010*/ 	.short	0x0003
        /*0012*/ 	.short	0x0018
        /*0014*/ 	.byte	0x00, 0xf5, 0x21, 0x00


	//----- nvinfo : EIATTR_KPARAM_INFO
	.align		4
.L_201:
        /*0018*/ 	.byte	0x04, 0x17
        /*001a*/ 	.short	(.L_203 - .L_202)
.L_202:
        /*001c*/ 	.word	0x00000000
        /*0020*/ 	.short	0x0002
        /*0022*/ 	.short	0x0010
        /*0024*/ 	.byte	0x00, 0xf5, 0x21, 0x00


	//----- nvinfo : EIATTR_KPARAM_INFO
	.align		4
.L_203:
        /*0028*/ 	.byte	0x04, 0x17
        /*002a*/ 	.short	(.L_205 - .L_204)
.L_204:
        /*002c*/ 	.word	0x00000000
        /*0030*/ 	.short	0x0001
        /*0032*/ 	.short	0x0008
        /*0034*/ 	.byte	0x00, 0xf5, 0x21, 0x00


	//----- nvinfo : EIATTR_KPARAM_INFO
	.align		4
.L_205:
        /*0038*/ 	.byte	0x04, 0x17
        /*003a*/ 	.short	(.L_207 - .L_206)
.L_206:
        /*003c*/ 	.word	0x00000000
        /*0040*/ 	.short	0x0000
        /*0042*/ 	.short	0x0000
        /*0044*/ 	.byte	0x00, 0xf0, 0x11, 0x00


	//----- nvinfo : EIATTR_SPARSE_MMA_MASK
	.align		4
.L_207:
        /*0048*/ 	.byte	0x03, 0x50
        /*004a*/ 	.short	0x0000


	//----- nvinfo : EIATTR_MAXREG_COUNT
	.align		4
        /*004c*/ 	.byte	0x03, 0x1b
        /*004e*/ 	.short	0x00ff


	//----- nvinfo : EIATTR_MERCURY_ISA_VERSION
	.align		4
        /*0050*/ 	.byte	0x03, 0x5f
        /*0052*/ 	.short	0x0101


	//----- nvinfo : EIATTR_VRC_CTA_INIT_COUNT
	.align		4
        /*0054*/ 	.byte	0x02, 0x4a
	.zero		1
	.zero		1


	//----- nvinfo : EIATTR_EXIT_INSTR_OFFSETS
	.align		4
        /*0058*/ 	.byte	0x04, 0x1c
        /*005a*/ 	.short	(.L_209 - .L_208)


	//   ....[0]....
.L_208:
        /*005c*/ 	.word	0x00000070


	//   ....[1]....
        /*0060*/ 	.word	0x00000180


	//----- nvinfo : EIATTR_CRS_STACK_SIZE
	.align		4
.L_209:
        /*0064*/ 	.byte	0x04, 0x1e
        /*0066*/ 	.short	(.L_211 - .L_210)
.L_210:
        /*0068*/ 	.word	0x00000000


	//----- nvinfo : EIATTR_CBANK_PARAM_SIZE
	.align		4
.L_211:
        /*006c*/ 	.byte	0x03, 0x19
        /*006e*/ 	.short	0x0020


	//----- nvinfo : EIATTR_PARAM_CBANK
	.align		4
        /*0070*/ 	.byte	0x04, 0x0a
        /*0072*/ 	.short	(.L_213 - .L_212)
	.align		4
.L_212:
        /*0074*/ 	.word	index@(.nv.constant0._ZN5cmoon4cuda18plus_ranges_kernelIsEEviPKT_S4_PS2_)
        /*0078*/ 	.short	0x0380
        /*007a*/ 	.short	0x0020


	//----- nvinfo : EIATTR_SW_WAR
	.align		4
.L_213:
        /*007c*/ 	.byte	0x04, 0x36
        /*007e*/ 	.short	(.L_215 - .L_214)
.L_214:
        /*0080*/ 	.word	0x00000008
.L_215:


//--------------------- .nv.info._ZN5cmoon4cuda18plus_ranges_kernelIhEEviPKT_S4_PS2_ --------------------------
	.section	.nv.info._ZN5cmoon4cuda18plus_ranges_kernelIhEEviPKT_S4_PS2_,"",@"SHT_CUDA_INFO"
	.sectionflags	@""
	.align	4


	//----- nvinfo : EIATTR_CUDA_API_VERSION
	.align		4
        /*0000*/ 	.byte	0x04, 0x37
        /*0002*/ 	.short	(.L_217 - .L_216)
.L_216:
        /*0004*/ 	.word	0x00000082


	//----- nvinfo : EIATTR_KPARAM_INFO
	.align		4
.L_217:
        /*0008*/ 	.byte	0x04, 0x17
        /*000a*/ 	.short	(.L_219 - .L_218)
.L_218:
        /*000c*/ 	.word	0x00000000
        /*0010*/ 	.short	0x0003
        /*0012*/ 	.short	0x0018
        /*0014*/ 	.byte	0x00, 0xf5, 0x21, 0x00


	//----- nvinfo : EIATTR_KPARAM_INFO
	.align		4
.L_219:
        /*0018*/ 	.byte	0x04, 0x17
        /*001a*/ 	.short	(.L_221 - .L_220)
.L_220:
        /*001c*/ 	.word	0x00000000
        /*0020*/ 	.short	0x0002
        /*0022*/ 	.short	0x0010
        /*0024*/ 	.byte	0x00, 0xf5, 0x21, 0x00


	//----- nvinfo : EIATTR_KPARAM_INFO
	.align		4
.L_221:
        /*0028*/ 	.byte	0x04, 0x17
        /*002a*/ 	.short	(.L_223 - .L_222)
.L_222:
        /*002c*/ 	.word	0x00000000
        /*0030*/ 	.short	0x0001
        /*0032*/ 	.short	0x0008
        /*0034*/ 	.byte	0x00, 0xf5, 0x21, 0x00


	//----- nvinfo : EIATTR_KPARAM_INFO
	.align		4
.L_223:
        /*0038*/ 	.byte	0x04, 0x17
        /*003a*/ 	.short	(.L_225 - .L_224)
.L_224:
        /*003c*/ 	.word	0x00000000
        /*0040*/ 	.short	0x0000
        /*0042*/ 	.short	0x0000
        /*0044*/ 	.byte	0x00, 0xf0, 0x11, 0x00


	//----- nvinfo : EIATTR_SPARSE_MMA_MASK
	.align		4
.L_225:
        /*0048*/ 	.byte	0x03, 0x50
        /*004a*/ 	.short	0x0000


	//----- nvinfo : EIATTR_MAXREG_COUNT
	.align		4
        /*004c*/ 	.byte	0x03, 0x1b
        /*004e*/ 	.short	0x00ff


	//----- nvinfo : EIATTR_MERCURY_ISA_VERSION
	.align		4
        /*0050*/ 	.byte	0x03, 0x5f
        /*0052*/ 	.short	0x0101


	//----- nvinfo : EIATTR_VRC_CTA_INIT_COUNT
	.align		4
        /*0054*/ 	.byte	0x02, 0x4a
	.zero		1
	.zero		1


	//----- nvinfo : EIATTR_EXIT_INSTR_OFFSETS
	.align		4
        /*0058*/ 	.byte	0x04, 0x1c
        /*005a*/ 	.short	(.L_227 - .L_226)


	//   ....[0]....
.L_226:
        /*005c*/ 	.word	0x00000070


	//   ....[1]....
        /*0060*/ 	.word	0x000001a0


	//----- nvinfo : EIATTR_CRS_STACK_SIZE
	.align		4
.L_227:
        /*0064*/ 	.byte	0x04, 0x1e
        /*0066*/ 	.short	(.L_229 - .L_228)
.L_228:
        /*0068*/ 	.word	0x00000000


	//----- nvinfo : EIATTR_CBANK_PARAM_SIZE
	.align		4
.L_229:
        /*006c*/ 	.byte	0x03, 0x19
        /*006e*/ 	.short	0x0020


	//----- nvinfo : EIATTR_PARAM_CBANK
	.align		4
        /*0070*/ 	.byte	0x04, 0x0a
        /*0072*/ 	.short	(.L_231 - .L_230)
	.align		4
.L_230:
        /*0074*/ 	.word	index@(.nv.constant0._ZN5cmoon4cuda18plus_ranges_kernelIhEEviPKT_S4_PS2_)
        /*0078*/ 	.short	0x0380
        /*007a*/ 	.short	0x0020


	//----- nvinfo : EIATTR_SW_WAR
	.align		4
.L_231:
        /*007c*/ 	.byte	0x04, 0x36
        /*007e*/ 	.short	(.L_233 - .L_232)
.L_232:
        /*0080*/ 	.word	0x00000008
.L_233:


//--------------------- .nv.info._ZN5cmoon4cuda18plus_ranges_kernelIcEEviPKT_S4_PS2_ --------------------------
	.section	.nv.info._ZN5cmoon4cuda18plus_ranges_kernelIcEEviPKT_S4_PS2_,"",@"SHT_CUDA_INFO"
	.sectionflags	@""
	.align	4


	//----- nvinfo : EIATTR_CUDA_API_VERSION
	.align		4
        /*0000*/ 	.byte	0x04, 0x37
        /*0002*/ 	.short	(.L_235 - .L_234)
.L_234:
        /*0004*/ 	.word	0x00000082


	//----- nvinfo : EIATTR_KPARAM_INFO
	.align		4
.L_235:
        /*0008*/ 	.byte	0x04, 0x17
        /*000a*/ 	.short	(.L_237 - .L_236)
.L_236:
        /*000c*/ 	.word	0x00000000
        /*0010*/ 	.short	0x0003
        /*0012*/ 	.short	0x0018
        /*0014*/ 	.byte	0x00, 0xf5, 0x21, 0x00


	//----- nvinfo : EIATTR_KPARAM_INFO
	.align		4
.L_237:
        /*0018*/ 	.byte	0x04, 0x17
        /*001a*/ 	.short	(.L_239 - .L_238)
.L_238:
        /*001c*/ 	.word	0x00000000
        /*0020*/ 	.short	0x0002
        /*0022*/ 	.short	0x0010
        /*0024*/ 	.byte	0x00, 0xf5, 0x21, 0x00


	//----- nvinfo : EIATTR_KPARAM_INFO
	.align		4
.L_239:
        /*0028*/ 	.byte	0x04, 0x17
        /*002a*/ 	.short	(.L_241 - .L_240)
.L_240:
        /*002c*/ 	.word	0x00000000
        /*0030*/ 	.short	0x0001
        /*0032*/ 	.short	0x0008
        /*0034*/ 	.byte	0x00, 0xf5, 0x21, 0x00


	//----- nvinfo : EIATTR_KPARAM_INFO
	.align		4
.L_241:
        /*0038*/ 	.byte	0x04, 0x17
        /*003a*/ 	.short	(.L_243 - .L_242)
.L_242:
        /*003c*/ 	.word	0x00000000
        /*0040*/ 	.short	0x0000
        /*0042*/ 	.short	0x0000
        /*0044*/ 	.byte	0x00, 0xf0, 0x11, 0x00


	//----- nvinfo : EIATTR_SPARSE_MMA_MASK
	.align		4
.L_243:
        /*0048*/ 	.byte	0x03, 0x50
        /*004a*/ 	.short	0x0000


	//----- nvinfo : EIATTR_MAXREG_COUNT
	.align		4
        /*004c*/ 	.byte	0x03, 0x1b
        /*004e*/ 	.short	0x00ff


	//----- nvinfo : EIATTR_MERCURY_ISA_VERSION
	.align		4
        /*0050*/ 	.byte	0x03, 0x5f
        /*0052*/ 	.short	0x0101


	//----- nvinfo : EIATTR_VRC_CTA_INIT_COUNT
	.align		4
        /*0054*/ 	.byte	0x02, 0x4a
	.zero		1
	.zero		1


	//----- nvinfo : EIATTR_EXIT_INSTR_OFFSETS
	.align		4
        /*0058*/ 	.byte	0x04, 0x1c
        /*005a*/ 	.short	(.L_245 - .L_244)


	//   ....[0]....
.L_244:
        /*005c*/ 	.word	0x00000070


	//   ....[1]....
        /*0060*/ 	.word	0x000001a0


	//----- nvinfo : EIATTR_CRS_STACK_SIZE
	.align		4
.L_245:
        /*0064*/ 	.byte	0x04, 0x1e
        /*0066*/ 	.short	(.L_247 - .L_246)
.L_246:
        /*0068*/ 	.word	0x00000000


	//----- nvinfo : EIATTR_CBANK_PARAM_SIZE
	.align		4
.L_247:
        /*006c*/ 	.byte	0x03, 0x19
        /*006e*/ 	.short	0x0020


	//----- nvinfo : EIATTR_PARAM_CBANK
	.align		4
        /*0070*/ 	.byte	0x04, 0x0a
        /*0072*/ 	.short	(.L_249 - .L_248)
	.align		4
.L_248:
        /*0074*/ 	.word	index@(.nv.constant0._ZN5cmoon4cuda18plus_ranges_kernelIcEEviPKT_S4_PS2_)
        /*0078*/ 	.short	0x0380
        /*007a*/ 	.short	0x0020


	//----- nvinfo : EIATTR_SW_WAR
	.align		4
.L_249:
        /*007c*/ 	.byte	0x04, 0x36
        /*007e*/ 	.short	(.L_251 - .L_250)
.L_250:
        /*0080*/ 	.word	0x00000008
.L_251:


//--------------------- .nv.info._ZN5cmoon4cuda18plus_ranges_kernelIdEEviPKT_S4_PS2_ --------------------------
	.section	.nv.info._ZN5cmoon4cuda18plus_ranges_kernelIdEEviPKT_S4_PS2_,"",@"SHT_CUDA_INFO"
	.sectionflags	@""
	.align	4


	//----- nvinfo : EIATTR_CUDA_API_VERSION
	.align		4
        /*0000*/ 	.byte	0x04, 0x37
        /*0002*/ 	.short	(.L_253 - .L_252)
.L_252:
        /*0004*/ 	.word	0x00000082


	//----- nvinfo : EIATTR_KPARAM_INFO
	.align		4
.L_253:
        /*0008*/ 	.byte	0x04, 0x17
        /*000a*/ 	.short	(.L_255 - .L_254)
.L_254:
        /*000c*/ 	.word	0x00000000
        /*0010*/ 	.short	0x0003
        /*0012*/ 	.short	0x0018
        /*0014*/ 	.byte	0x00, 0xf5, 0x21, 0x00


	//----- nvinfo : EIATTR_KPARAM_INFO
	.align		4
.L_255:
        /*0018*/ 	.byte	0x04, 0x17
        /*001a*/ 	.short	(.L_257 - .L_256)
.L_256:
        /*001c*/ 	.word	0x00000000
        /*0020*/ 	.short	0x0002
        /*0022*/ 	.short	0x0010
        /*0024*/ 	.byte	0x00, 0xf5, 0x21, 0x00


	//----- nvinfo : EIATTR_KPARAM_INFO
	.align		4
.L_257:
        /*0028*/ 	.byte	0x04, 0x17
        /*002a*/ 	.short	(.L_259 - .L_258)
.L_258:
        /*002c*/ 	.word	0x00000000
        /*0030*/ 	.short	0x0001
        /*0032*/ 	.short	0x0008
        /*0034*/ 	.byte	0x00, 0xf5, 0x21, 0x00


	//----- nvinfo : EIATTR_KPARAM_INFO
	.align		4
.L_259:
        /*0038*/ 	.byte	0x04, 0x17
        /*003a*/ 	.short	(.L_261 - .L_260)
.L_260:
        /*003c*/ 	.word	0x00000000
        /*0040*/ 	.short	0x0000
        /*0042*/ 	.short	0x0000
        /*0044*/ 	.byte	0x00, 0xf0, 0x11, 0x00


	//----- nvinfo : EIATTR_SPARSE_MMA_MASK
	.align		4
.L_261:
        /*0048*/ 	.byte	0x03, 0x50
        /*004a*/ 	.short	0x0000


	//----- nvinfo : EIATTR_MAXREG_COUNT
	.align		4
        /*004c*/ 	.byte	0x03, 0x1b
        /*004e*/ 	.short	0x00ff


	//----- nvinfo : EIATTR_MERCURY_ISA_VERSION
	.align		4
        /*0050*/ 	.byte	0x03, 0x5f
        /*0052*/ 	.short	0x0101


	//----- nvinfo : EIATTR_VRC_CTA_INIT_COUNT
	.align		4
        /*0054*/ 	.byte	0x02, 0x4a
	.zero		1
	.zero		1


	//----- nvinfo : EIATTR_EXIT_INSTR_OFFSETS
	.align		4
        /*0058*/ 	.byte	0x04, 0x1c
        /*005a*/ 	.short	(.L_263 - .L_262)


	//   ....[0]....
.L_262:
        /*005c*/ 	.word	0x00000070


	//   ....[1]....
        /*0060*/ 	.word	0x00000180


	//----- nvinfo : EIATTR_CRS_STACK_SIZE
	.align		4
.L_263:
        /*0064*/ 	.byte	0x04, 0x1e
        /*0066*/ 	.short	(.L_265 - .L_264)
.L_264:
        /*0068*/ 	.word	0x00000000


	//----- nvinfo : EIATTR_CBANK_PARAM_SIZE
	.align		4
.L_265:
        /*006c*/ 	.byte	0x03, 0x19
        /*006e*/ 	.short	0x0020


	//----- nvinfo : EIATTR_PARAM_CBANK
	.align		4
        /*0070*/ 	.byte	0x04, 0x0a
        /*0072*/ 	.short	(.L_267 - .L_266)
	.align		4
.L_266:
        /*0074*/ 	.word	index@(.nv.constant0._ZN5cmoon4cuda18plus_ranges_kernelIdEEviPKT_S4_PS2_)
        /*0078*/ 	.short	0x0380
        /*007a*/ 	.short	0x0020


	//----- nvinfo : EIATTR_SW_WAR
	.align		4
.L_267:
        /*007c*/ 	.byte	0x04, 0x36
        /*007e*/ 	.short	(.L_269 - .L_268)
.L_268:
        /*0080*/ 	.word	0x00000008
.L_269:


//--------------------- .nv.info._ZN5cmoon4cuda18plus_ranges_kernelIfEEviPKT_S4_PS2_ --------------------------
	.section	.nv.info._ZN5cmoon4cuda18plus_ranges_kernelIfEEviPKT_S4_PS2_,"",@"SHT_CUDA_INFO"
	.sectionflags	@""
	.align	4


	//----- nvinfo : EIATTR_CUDA_API_VERSION
	.align		4
        /*0000*/ 	.byte	0x04, 0x37
        /*0002*/ 	.short	(.L_271 - .L_270)
.L_270:
        /*0004*/ 	.word	0x00000082


	//----- nvinfo : EIATTR_KPARAM_INFO
	.align		4
.L_271:
        /*0008*/ 	.byte	0x04, 0x17
        /*000a*/ 	.short	(.L_273 - .L_272)
.L_272:
        /*000c*/ 	.word	0x00000000
        /*0010*/ 	.short	0x0003
        /*0012*/ 	.short	0x0018
        /*0014*/ 	.byte	0x00, 0xf5, 0x21, 0x00


	//----- nvinfo : EIATTR_KPARAM_INFO
	.align		4
.L_273:
        /*0018*/ 	.byte	0x04, 0x17
        /*001a*/ 	.short	(.L_275 - .L_274)
.L_274:
        /*001c*/ 	.word	0x00000000
        /*0020*/ 	.short	0x0002
        /*0022*/ 	.short	0x0010
        /*0024*/ 	.byte	0x00, 0xf5, 0x21, 0x00


	//----- nvinfo : EIATTR_KPARAM_INFO
	.align		4
.L_275:
        /*0028*/ 	.byte	0x04, 0x17
        /*002a*/ 	.short	(.L_277 - .L_276)
.L_276:
        /*002c*/ 	.word	0x00000000
        /*0030*/ 	.short	0x0001
        /*0032*/ 	.short	0x0008
        /*0034*/ 	.byte	0x00, 0xf5, 0x21, 0x00


	//----- nvinfo : EIATTR_KPARAM_INFO
	.align		4
.L_277:
        /*0038*/ 	.byte	0x04, 0x17
        /*003a*/ 	.short	(.L_279 - .L_278)
.L_278:
        /*003c*/ 	.word	0x00000000
        /*0040*/ 	.short	0x0000
        /*0042*/ 	.short	0x0000
        /*0044*/ 	.byte	0x00, 0xf0, 0x11, 0x00


	//----- nvinfo : EIATTR_SPARSE_MMA_MASK
	.align		4
.L_279:
        /*0048*/ 	.byte	0x03, 0x50
        /*004a*/ 	.short	0x0000


	//----- nvinfo : EIATTR_MAXREG_COUNT
	.align		4
        /*004c*/ 	.byte	0x03, 0x1b
        /*004e*/ 	.short	0x00ff


	//----- nvinfo : EIATTR_MERCURY_ISA_VERSION
	.align		4
        /*0050*/ 	.byte	0x03, 0x5f
        /*0052*/ 	.short	0x0101


	//----- nvinfo : EIATTR_VRC_CTA_INIT_COUNT
	.align		4
        /*0054*/ 	.byte	0x02, 0x4a
	.zero		1
	.zero		1


	//----- nvinfo : EIATTR_EXIT_INSTR_OFFSETS
	.align		4
        /*0058*/ 	.byte	0x04, 0x1c
        /*005a*/ 	.short	(.L_281 - .L_280)


	//   ....[0]....
.L_280:
        /*005c*/ 	.word	0x00000070


	//   ....[1]....
        /*0060*/ 	.word	0x00000180


	//----- nvinfo : EIATTR_CRS_STACK_SIZE
	.align		4
.L_281:
        /*0064*/ 	.byte	0x04, 0x1e
        /*0066*/ 	.short	(.L_283 - .L_282)
.L_282:
        /*0068*/ 	.word	0x00000000


	//----- nvinfo : EIATTR_CBANK_PARAM_SIZE
	.align		4
.L_283:
        /*006c*/ 	.byte	0x03, 0x19
        /*006e*/ 	.short	0x0020


	//----- nvinfo : EIATTR_PARAM_CBANK
	.align		4
        /*0070*/ 	.byte	0x04, 0x0a
        /*0072*/ 	.short	(.L_285 - .L_284)
	.align		4
.L_284:
        /*0074*/ 	.word	index@(.nv.constant0._ZN5cmoon4cuda18plus_ranges_kernelIfEEviPKT_S4_PS2_)
        /*0078*/ 	.short	0x0380
        /*007a*/ 	.short	0x0020


	//----- nvinfo : EIATTR_SW_WAR
	.align		4
.L_285:
        /*007c*/ 	.byte	0x04, 0x36
        /*007e*/ 	.short	(.L_287 - .L_286)
.L_286:
        /*0080*/ 	.word	0x00000008
.L_287:


//--------------------- .nv.callgraph             --------------------------
	.section	.nv.callgraph,"",@"SHT_CUDA_CALLGRAPH"
	.align	4
	.sectionentsize	8
	.align		4
        /*0000*/ 	.word	0x00000000
	.align		4
        /*0004*/ 	.word	0xffffffff
	.align		4
        /*0008*/ 	.word	0x00000000
	.align		4
        /*000c*/ 	.word	0xfffffffe
	.align		4
        /*0010*/ 	.word	0x00000000
	.align		4
        /*0014*/ 	.word	0xfffffffd
	.align		4
        /*0018*/ 	.word	0x00000000
	.align		4
        /*001c*/ 	.word	0xfffffffc


//--------------------- .text._ZN5cmoon4cuda18plus_ranges_kernelIyEEviPKT_S4_PS2_ --------------------------
	.section	.text._ZN5cmoon4cuda18plus_ranges_kernelIyEEviPKT_S4_PS2_,"ax",@progbits
	.align	128
        .global         _ZN5cmoon4cuda18plus_ranges_kernelIyEEviPKT_S4_PS2_
        .type           _ZN5cmoon4cuda18plus_ranges_kernelIyEEviPKT_S4_PS2_,@function
        .size           _ZN5cmoon4cuda18plus_ranges_kernelIyEEviPKT_S4_PS2_,(.L_x_24 - _ZN5cmoon4cuda18plus_ranges_kernelIyEEviPKT_S4_PS2_)
        .other          _ZN5cmoon4cuda18plus_ranges_kernelIyEEviPKT_S4_PS2_,@"STO_CUDA_ENTRY STV_DEFAULT"
_ZN5cmoon4cuda18plus_ranges_kernelIyEEviPKT_S4_PS2_:
.text._ZN5cmoon4cuda18plus_ranges_kernelIyEEviPKT_S4_PS2_:
[----:B------:R-:W-:Y:S01]  /*0000*/  LDC R1, c[0x0][0x37c] ;  /* 0x0000df00ff017b82 */ /* 0x000fe20000000800 */
[----:B------:R-:W0:Y:S07]  /*0010*/  S2R R0, SR_TID.X ;  /* 0x0000000000007919 */ /* 0x000e2e0000002100 */
[----:B------:R-:W0:Y:S01]  /*0020*/  S2UR UR4, SR_CTAID.X ;  /* 0x00000000000479c3 */ /* 0x000e220000002500 */
[----:B------:R-:W1:Y:S07]  /*0030*/  LDCU UR5, c[0x0][0x380] ;  /* 0x00007000ff0577ac */ /* 0x000e6e0008000800 */
[----:B------:R-:W0:Y:S02]  /*0040*/  LDC R17, c[0x0][0x360] ;  /* 0x0000d800ff117b82 */ /* 0x000e240000000800 */
[----:B0-----:R-:W-:-:S05]  /*0050*/  IMAD R0, R17, UR4, R0 ;  /* 0x0000000411007c24 */ /* 0x001fca000f8e0200 */
[----:B-1----:R-:W-:-:S13]  /*0060*/  ISETP.GE.U32.AND P0, PT, R0, UR5, PT ;  /* 0x0000000500007c0c */ /* 0x002fda000bf06070 */
[----:B------:R-:W-:Y:S05]  /*0070*/  @P0 EXIT ;  /* 0x000000000000094d */ /* 0x000fea0003800000 */
[----:B------:R-:W0:Y:S01]  /*0080*/  LDC.64 R10, c[0x0][0x388] ;  /* 0x0000e200ff0a7b82 */ /* 0x000e220000000a00 */
[----:B------:R-:W1:Y:S01]  /*0090*/  LDCU UR4, c[0x0][0x370] ;  /* 0x00006e00ff0477ac */ /* 0x000e620008000800 */
[----:B------:R-:W2:Y:S06]  /*00a0*/  LDCU.64 UR6, c[0x0][0x358] ;  /* 0x00006b00ff0677ac */ /* 0x000eac0008000a00 */
[----:B------:R-:W3:Y:S08]  /*00b0*/  LDC.64 R12, c[0x0][0x390] ;  /* 0x0000e400ff0c7b82 */ /* 0x000ef00000000a00 */
[----:B------:R-:W4:Y:S01]  /*00c0*/  LDC.64 R14, c[0x0][0x398] ;  /* 0x0000e600ff0e7b82 */ /* 0x000f220000000a00 */
[----:B-1----:R-:W-:-:S07]  /*00d0*/  IMAD R17, R17, UR4, RZ ;  /* 0x0000000411117c24 */ /* 0x002fce000f8e02ff */
.L_x_0:
[----:B0-----:R-:W-:-:S04]  /*00e0*/  IMAD.WIDE.U32 R2, R0, 0x8, R10 ;  /* 0x0000000800027825 */ /* 0x001fc800078e000a */
[C---:B---3--:R-:W-:Y:S02]  /*00f0*/  IMAD.WIDE.U32 R4, R0.reuse, 0x8, R12 ;  /* 0x0000000800047825 */ /* 0x048fe400078e000c */
[----:B--2---:R-:W2:Y:S04]  /*0100*/  LDG.E.64 R2, desc[UR6][R2.64] ;  /* 0x0000000602027981 */ /* 0x004ea8000c1e1b00 */
[----:B------:R-:W2:Y:S01]  /*0110*/  LDG.E.64 R4, desc[UR6][R4.64] ;  /* 0x0000000604047981 */ /* 0x000ea2000c1e1b00 */
[----:B-1--4-:R-:W-:Y:S01]  /*0120*/  IMAD.WIDE.U32 R6, R0, 0x8, R14 ;  /* 0x0000000800067825 */ /* 0x012fe200078e000e */
[----:B------:R-:W-:Y:S02]  /*0130*/  IADD3 R0, PT, PT, R17, R0, RZ ;  /* 0x0000000011007210 */ /* 0x000fe40007ffe0ff */
[----:B--2---:R-:W-:-:S04]  /*0140*/  IADD3 R8, P0, PT, R2, R4, RZ ;  /* 0x0000000402087210 */ /* 0x004fc80007f1e0ff */
[----:B------:R-:W-:Y:S02]  /*0150*/  IADD3.X R9, PT, PT, R3, R5, RZ, P0, !PT ;  /* 0x0000000503097210 */ /* 0x000fe400007fe4ff */
[----:B------:R-:W-:-:S03]  /*0160*/  ISETP.GE.U32.AND P0, PT, R0, UR5, PT ;  /* 0x0000000500007c0c */ /* 0x000fc6000bf06070 */
[----:B------:R1:W-:Y:S10]  /*0170*/  STG.E.64 desc[UR6][R6.64], R8 ;  /* 0x0000000806007986 */ /* 0x0003f4000c101b06 */
[----:B------:R-:W-:Y:S05]  /*0180*/  @!P0 BRA `(.L_x_0) ;  /* 0xfffffffc00d48947 */ /* 0x000fea000383ffff */
[----:B------:R-:W-:Y:S05]  /*0190*/  EXIT ;  /* 0x000000000000794d */ /* 0x000fea0003800000 */
.L_x_1:
[----:B------:R-:W-:-:S00]  /*01a0*/  BRA `(.L_x_1) ;  /* 0xfffffffc00fc7947 */ /* 0x000fc0000383ffff */
[----:B------:R-:W-:-:S00]  /*01b0*/  NOP ;  /* 0x0000000000007918 */ /* 0x000fc00000000000 */
        /* <DEDUP_REMOVED lines=12> */
.L_x_24:


//--------------------- .text._ZN5cmoon4cuda18plus_ranges_kernelIxEEviPKT_S4_PS2_ --------------------------
	.section	.text._ZN5cmoon4cuda18plus_ranges_kernelIxEEviPKT_S4_PS2_,"ax",@progbits
	.align	128
        .global         _ZN5cmoon4cuda18plus_ranges_kernelIxEEviPKT_S4_PS2_
        .type           _ZN5cmoon4cuda18plus_ranges_kernelIxEEviPKT_S4_PS2_,@function
        .size           _ZN5cmoon4cuda18plus_ranges_kernelIxEEviPKT_S4_PS2_,(.L_x_25 - _ZN5cmoon4cuda18plus_ranges_kernelIxEEviPKT_S4_PS2_)
        .other          _ZN5cmoon4cuda18plus_ranges_kernelIxEEviPKT_S4_PS2_,@"STO_CUDA_ENTRY STV_DEFAULT"
_ZN5cmoon4cuda18plus_ranges_kernelIxEEviPKT_S4_PS2_:
.text._ZN5cmoon4cuda18plus_ranges_kernelIxEEviPKT_S4_PS2_:
        /* <DEDUP_REMOVED lines=14> */
.L_x_2:
        /* <DEDUP_REMOVED lines=12> */
.L_x_3:
        /* <DEDUP_REMOVED lines=14> */
.L_x_25:


//--------------------- .text._ZN5cmoon4cuda18plus_ranges_kernelImEEviPKT_S4_PS2_ --------------------------
	.section	.text._ZN5cmoon4cuda18plus_ranges_kernelImEEviPKT_S4_PS2_,"ax",@progbits
	.align	128
        .global         _ZN5cmoon4cuda18plus_ranges_kernelImEEviPKT_S4_PS2_
        .type           _ZN5cmoon4cuda18plus_ranges_kernelImEEviPKT_S4_PS2_,@function
        .size           _ZN5cmoon4cuda18plus_ranges_kernelImEEviPKT_S4_PS2_,(.L_x_26 - _ZN5cmoon4cuda18plus_ranges_kernelImEEviPKT_S4_PS2_)
        .other          _ZN5cmoon4cuda18plus_ranges_kernelImEEviPKT_S4_PS2_,@"STO_CUDA_ENTRY STV_DEFAULT"
_ZN5cmoon4cuda18plus_ranges_kernelImEEviPKT_S4_PS2_:
.text._ZN5cmoon4cuda18plus_ranges_kernelImEEviPKT_S4_PS2_:
        /* <DEDUP_REMOVED lines=14> */
.L_x_4:
        /* <DEDUP_REMOVED lines=12> */
.L_x_5:
        /* <DEDUP_REMOVED lines=14> */
.L_x_26:


//--------------------- .text._ZN5cmoon4cuda18plus_ranges_kernelIlEEviPKT_S4_PS2_ --------------------------
	.section	.text._ZN5cmoon4cuda18plus_ranges_kernelIlEEviPKT_S4_PS2_,"ax",@progbits
	.align	128
        .global         _ZN5cmoon4cuda18plus_ranges_kernelIlEEviPKT_S4_PS2_
        .type           _ZN5cmoon4cuda18plus_ranges_kernelIlEEviPKT_S4_PS2_,@function
        .size           _ZN5cmoon4cuda18plus_ranges_kernelIlEEviPKT_S4_PS2_,(.L_x_27 - _ZN5cmoon4cuda18plus_ranges_kernelIlEEviPKT_S4_PS2_)
        .other          _ZN5cmoon4cuda18plus_ranges_kernelIlEEviPKT_S4_PS2_,@"STO_CUDA_ENTRY STV_DEFAULT"
_ZN5cmoon4cuda18plus_ranges_kernelIlEEviPKT_S4_PS2_:
.text._ZN5cmoon4cuda18plus_ranges_kernelIlEEviPKT_S4_PS2_:
        /* <DEDUP_REMOVED lines=14> */
.L_x_6:
        /* <DEDUP_REMOVED lines=12> */
.L_x_7:
        /* <DEDUP_REMOVED lines=14> */
.L_x_27:


//--------------------- .text._ZN5cmoon4cuda18plus_ranges_kernelIjEEviPKT_S4_PS2_ --------------------------
	.section	.text._ZN5cmoon4cuda18plus_ranges_kernelIjEEviPKT_S4_PS2_,"ax",@progbits
	.align	128
        .global         _ZN5cmoon4cuda18plus_ranges_kernelIjEEviPKT_S4_PS2_
        .type           _ZN5cmoon4cuda18plus_ranges_kernelIjEEviPKT_S4_PS2_,@function
        .size           _ZN5cmoon4cuda18plus_ranges_kernelIjEEviPKT_S4_PS2_,(.L_x_28 - _ZN5cmoon4cuda18plus_ranges_kernelIjEEviPKT_S4_PS2_)
        .other          _ZN5cmoon4cuda18plus_ranges_kernelIjEEviPKT_S4_PS2_,@"STO_CUDA_ENTRY STV_DEFAULT"
_ZN5cmoon4cuda18plus_ranges_kernelIjEEviPKT_S4_PS2_:
.text._ZN5cmoon4cuda18plus_ranges_kernelIjEEviPKT_S4_PS2_:
        /* <DEDUP_REMOVED lines=14> */
.L_x_8:
[----:B0-----:R-:W-:-:S04]  /*00e0*/  IMAD.WIDE.U32 R2, R0, 0x4, R8 ;  /* 0x0000000400027825 */ /* 0x001fc800078e0008 */
[C---:B---3--:R-:W-:Y:S02]  /*00f0*/  IMAD.WIDE.U32 R4, R0.reuse, 0x4, R10 ;  /* 0x0000000400047825 */ /* 0x048fe400078e000a */
[----:B--2---:R-:W2:Y:S04]  /*0100*/  LDG.E R2, desc[UR6][R2.64] ;  /* 0x0000000602027981 */ /* 0x004ea8000c1e1900 */
[----:B------:R-:W2:Y:S01]  /*0110*/  LDG.E R5, desc[UR6][R4.64] ;  /* 0x0000000604057981 */ /* 0x000ea2000c1e1900 */
[----:B-1--4-:R-:W-:Y:S01]  /*0120*/  IMAD.WIDE.U32 R6, R0, 0x4, R12 ;  /* 0x0000000400067825 */ /* 0x012fe200078e000c */
[----:B------:R-:W-:-:S04]  /*0130*/  IADD3 R0, PT, PT, R15, R0, RZ ;  /* 0x000000000f007210 */ /* 0x000fc80007ffe0ff */
[----:B------:R-:W-:Y:S02]  /*0140*/  ISETP.GE.U32.AND P0, PT, R0, UR5, PT ;  /* 0x0000000500007c0c */ /* 0x000fe4000bf06070 */
[----:B--2---:R-:W-:-:S05]  /*0150*/  IADD3 R17, PT, PT, R2, R5, RZ ;  /* 0x0000000502117210 */ /* 0x004fca0007ffe0ff */
[----:B------:R1:W-:Y:S06]  /*0160*/  STG.E desc[UR6][R6.64], R17 ;  /* 0x0000001106007986 */ /* 0x0003ec000c101906 */
[----:B------:R-:W-:Y:S05]  /*0170*/  @!P0 BRA `(.L_x_8) ;  /* 0xfffffffc00d88947 */ /* 0x000fea000383ffff */
[----:B------:R-:W-:Y:S05]  /*0180*/  EXIT ;  /* 0x000000000000794d */ /* 0x000fea0003800000 */
.L_x_9:
        /* <DEDUP_REMOVED lines=15> */
.L_x_28:


//--------------------- .text._ZN5cmoon4cuda18plus_ranges_kernelIiEEviPKT_S4_PS2_ --------------------------
	.section	.text._ZN5cmoon4cuda18plus_ranges_kernelIiEEviPKT_S4_PS2_,"ax",@progbits
	.align	128
        .global         _ZN5cmoon4cuda18plus_ranges_kernelIiEEviPKT_S4_PS2_
        .type           _ZN5cmoon4cuda18plus_ranges_kernelIiEEviPKT_S4_PS2_,@function
        .size           _ZN5cmoon4cuda18plus_ranges_kernelIiEEviPKT_S4_PS2_,(.L_x_29 - _ZN5cmoon4cuda18plus_ranges_kernelIiEEviPKT_S4_PS2_)
        .other          _ZN5cmoon4cuda18plus_ranges_kernelIiEEviPKT_S4_PS2_,@"STO_CUDA_ENTRY STV_DEFAULT"
_ZN5cmoon4cuda18plus_ranges_kernelIiEEviPKT_S4_PS2_:
.text._ZN5cmoon4cuda18plus_ranges_kernelIiEEviPKT_S4_PS2_:
        /* <DEDUP_REMOVED lines=14> */
.L_x_10:
        /* <DEDUP_REMOVED lines=11> */
.L_x_11:
        /* <DEDUP_REMOVED lines=15> */
.L_x_29:


//--------------------- .text._ZN5cmoon4cuda18plus_ranges_kernelItEEviPKT_S4_PS2_ --------------------------
	.section	.text._ZN5cmoon4cuda18plus_ranges_kernelItEEviPKT_S4_PS2_,"ax",@progbits
	.align	128
        .global         _ZN5cmoon4cuda18plus_ranges_kernelItEEviPKT_S4_PS2_
        .type           _ZN5cmoon4cuda18plus_ranges_kernelItEEviPKT_S4_PS2_,@function
        .size           _ZN5cmoon4cuda18plus_ranges_kernelItEEviPKT_S4_PS2_,(.L_x_30 - _ZN5cmoon4cuda18plus_ranges_kernelItEEviPKT_S4_PS2_)
        .other          _ZN5cmoon4cuda18plus_ranges_kernelItEEviPKT_S4_PS2_,@"STO_CUDA_ENTRY STV_DEFAULT"
_ZN5cmoon4cuda18plus_ranges_kernelItEEviPKT_S4_PS2_:
.text._ZN5cmoon4cuda18plus_ranges_kernelItEEviPKT_S4_PS2_:
        /* <DEDUP_REMOVED lines=14> */
.L_x_12:
[----:B0-----:R-:W-:-:S04]  /*00e0*/  IMAD.WIDE.U32 R2, R0, 0x2, R8 ;  /* 0x0000000200027825 */ /* 0x001fc800078e0008 */
[C---:B---3--:R-:W-:Y:S02]  /*00f0*/  IMAD.WIDE.U32 R4, R0.reuse, 0x2, R10 ;  /* 0x0000000200047825 */ /* 0x048fe400078e000a */
[----:B--2---:R-:W2:Y:S04]  /*0100*/  LDG.E.U16 R2, desc[UR6][R2.64] ;  /* 0x0000000602027981 */ /* 0x004ea8000c1e1500 */
[----:B------:R-:W2:Y:S01]  /*0110*/  LDG.E.U16 R5, desc[UR6][R4.64] ;  /* 0x0000000604057981 */ /* 0x000ea2000c1e1500 */
[----:B-1--4-:R-:W-:Y:S01]  /*0120*/  IMAD.WIDE.U32 R6, R0, 0x2, R12 ;  /* 0x0000000200067825 */ /* 0x012fe200078e000c */
[----:B------:R-:W-:-:S04]  /*0130*/  IADD3 R0, PT, PT, R15, R0, RZ ;  /* 0x000000000f007210 */ /* 0x000fc80007ffe0ff */
[----:B------:R-:W-:Y:S02]  /*0140*/  ISETP.GE.U32.AND P0, PT, R0, UR5, PT ;  /* 0x0000000500007c0c */ /* 0x000fe4000bf06070 */
[----:B--2---:R-:W-:-:S05]  /*0150*/  IADD3 R17, PT, PT, R2, R5, RZ ;  /* 0x0000000502117210 */ /* 0x004fca0007ffe0ff */
[----:B------:R1:W-:Y:S06]  /*0160*/  STG.E.U16 desc[UR6][R6.64], R17 ;  /* 0x0000001106007986 */ /* 0x0003ec000c101506 */
[----:B------:R-:W-:Y:S05]  /*0170*/  @!P0 BRA `(.L_x_12) ;  /* 0xfffffffc00d88947 */ /* 0x000fea000383ffff */
[----:B------:R-:W-:Y:S05]  /*0180*/  EXIT ;  /* 0x000000000000794d */ /* 0x000fea0003800000 */
.L_x_13:
        /* <DEDUP_REMOVED lines=15> */
.L_x_30:


//--------------------- .text._ZN5cmoon4cuda18plus_ranges_kernelIsEEviPKT_S4_PS2_ --------------------------
	.section	.text._ZN5cmoon4cuda18plus_ranges_kernelIsEEviPKT_S4_PS2_,"ax",@progbits
	.align	128
        .global         _ZN5cmoon4cuda18plus_ranges_kernelIsEEviPKT_S4_PS2_
        .type           _ZN5cmoon4cuda18plus_ranges_kernelIsEEviPKT_S4_PS2_,@function
        .size           _ZN5cmoon4cuda18plus_ranges_kernelIsEEviPKT_S4_PS2_,(.L_x_31 - _ZN5cmoon4cuda18plus_ranges_kernelIsEEviPKT_S4_PS2_)
        .other          _ZN5cmoon4cuda18plus_ranges_kernelIsEEviPKT_S4_PS2_,@"STO_CUDA_ENTRY STV_DEFAULT"
_ZN5cmoon4cuda18plus_ranges_kernelIsEEviPKT_S4_PS2_:
.text._ZN5cmoon4cuda18plus_ranges_kernelIsEEviPKT_S4_PS2_:
        /* <DEDUP_REMOVED lines=14> */
.L_x_14:
        /* <DEDUP_REMOVED lines=11> */
.L_x_15:
        /* <DEDUP_REMOVED lines=15> */
.L_x_31:


//--------------------- .text._ZN5cmoon4cuda18plus_ranges_kernelIhEEviPKT_S4_PS2_ --------------------------
	.section	.text._ZN5cmoon4cuda18plus_ranges_kernelIhEEviPKT_S4_PS2_,"ax",@progbits
	.align	128
        .global         _ZN5cmoon4cuda18plus_ranges_kernelIhEEviPKT_S4_PS2_
        .type           _ZN5cmoon4cuda18plus_ranges_kernelIhEEviPKT_S4_PS2_,@function
        .size           _ZN5cmoon4cuda18plus_ranges_kernelIhEEviPKT_S4_PS2_,(.L_x_32 - _ZN5cmoon4cuda18plus_ranges_kernelIhEEviPKT_S4_PS2_)
        .other          _ZN5cmoon4cuda18plus_ranges_kernelIhEEviPKT_S4_PS2_,@"STO_CUDA_ENTRY STV_DEFAULT"
_ZN5cmoon4cuda18plus_ranges_kernelIhEEviPKT_S4_PS2_:
.text._ZN5cmoon4cuda18plus_ranges_kernelIhEEviPKT_S4_PS2_:
        /* <DEDUP_REMOVED lines=8> */
[----:B------:R-:W0:Y:S01]  /*0080*/  LDCU UR4, c[0x0][0x370] ;  /* 0x00006e00ff0477ac */ /* 0x000e220008000800 */
[----:B------:R-:W1:Y:S01]  /*0090*/  LDCU.64 UR6, c[0x0][0x358] ;  /* 0x00006b00ff0677ac */ /* 0x000e620008000a00 */
[----:B------:R-:W2:Y:S01]  /*00a0*/  LDCU.64 UR8, c[0x0][0x388] ;  /* 0x00007100ff0877ac */ /* 0x000ea20008000a00 */
[----:B------:R-:W3:Y:S01]  /*00b0*/  LDCU.128 UR12, c[0x0][0x390] ;  /* 0x00007200ff0c77ac */ /* 0x000ee20008000c00 */
[----:B0-----:R-:W-:-:S07]  /*00c0*/  IMAD R9, R9, UR4, RZ ;  /* 0x0000000409097c24 */ /* 0x001fce000f8e02ff */
.L_x_16:
[C---:B---3--:R-:W-:Y:S02]  /*00d0*/  IADD3 R4, P1, PT, R0.reuse, UR12, RZ ;  /* 0x0000000c00047c10 */ /* 0x048fe4000ff3e0ff */
[----:B--2---:R-:W-:-:S03]  /*00e0*/  IADD3 R2, P0, PT, R0, UR8, RZ ;  /* 0x0000000800027c10 */ /* 0x004fc6000ff1e0ff */
[----:B------:R-:W-:Y:S02]  /*00f0*/  IMAD.X R5, RZ, RZ, UR13, P1 ;  /* 0x0000000dff057e24 */ /* 0x000fe400088e06ff */
[----:B------:R-:W-:-:S04]  /*0100*/  IMAD.X R3, RZ, RZ, UR9, P0 ;  /* 0x00000009ff037e24 */ /* 0x000fc800080e06ff */
[----:B-1----:R-:W2:Y:S04]  /*0110*/  LDG.E.U8 R5, desc[UR6][R4.64] ;  /* 0x0000000604057981 */ /* 0x002ea8000c1e1100 */
[----:B------:R-:W2:Y:S01]  /*0120*/  LDG.E.U8 R2, desc[UR6][R2.64] ;  /* 0x0000000602027981 */ /* 0x000ea2000c1e1100 */
[----:B0-----:R-:W-:-:S04]  /*0130*/  IADD3 R6, P0, PT, R0, UR14, RZ ;  /* 0x0000000e00067c10 */ /* 0x001fc8000ff1e0ff */
[----:B------:R-:W-:Y:S02]  /*0140*/  IADD3.X R7, PT, PT, RZ, UR15, RZ, P0, !PT ;  /* 0x0000000fff077c10 */ /* 0x000fe400087fe4ff */
[----:B------:R-:W-:-:S04]  /*0150*/  IADD3 R0, PT, PT, R9, R0, RZ ;  /* 0x0000000009007210 */ /* 0x000fc80007ffe0ff */
[----:B------:R-:W-:Y:S01]  /*0160*/  ISETP.GE.U32.AND P0, PT, R0, UR5, PT ;  /* 0x0000000500007c0c */ /* 0x000fe2000bf06070 */
[----:B--2---:R-:W-:-:S05]  /*0170*/  IMAD.IADD R11, R2, 0x1, R5 ;  /* 0x00000001020b7824 */ /* 0x004fca00078e0205 */
[----:B------:R0:W-:Y:S07]  /*0180*/  STG.E.U8 desc[UR6][R6.64], R11 ;  /* 0x0000000b06007986 */ /* 0x0001ee000c101106 */
[----:B------:R-:W-:Y:S05]  /*0190*/  @!P0 BRA `(.L_x_16) ;  /* 0xfffffffc00cc8947 */ /* 0x000fea000383ffff */
[----:B------:R-:W-:Y:S05]  /*01a0*/  EXIT ;  /* 0x000000000000794d */ /* 0x000fea0003800000 */
.L_x_17:
        /* <DEDUP_REMOVED lines=13> */
.L_x_32:


//--------------------- .text._ZN5cmoon4cuda18plus_ranges_kernelIcEEviPKT_S4_PS2_ --------------------------
	.section	.text._ZN5cmoon4cuda18plus_ranges_kernelIcEEviPKT_S4_PS2_,"ax",@progbits
	.align	128
        .global         _ZN5cmoon4cuda18plus_ranges_kernelIcEEviPKT_S4_PS2_
        .type           _ZN5cmoon4cuda18plus_ranges_kernelIcEEviPKT_S4_PS2_,@function
        .size           _ZN5cmoon4cuda18plus_ranges_kernelIcEEviPKT_S4_PS2_,(.L_x_33 - _ZN5cmoon4cuda18plus_ranges_kernelIcEEviPKT_S4_PS2_)
        .other          _ZN5cmoon4cuda18plus_ranges_kernelIcEEviPKT_S4_PS2_,@"STO_CUDA_ENTRY STV_DEFAULT"
_ZN5cmoon4cuda18plus_ranges_kernelIcEEviPKT_S4_PS2_:
.text._ZN5cmoon4cuda18plus_ranges_kernelIcEEviPKT_S4_PS2_:
        /* <DEDUP_REMOVED lines=13> */
.L_x_18:
        /* <DEDUP_REMOVED lines=14> */
.L_x_19:
        /* <DEDUP_REMOVED lines=13> */
.L_x_33:


//--------------------- .text._ZN5cmoon4cuda18plus_ranges_kernelIdEEviPKT_S4_PS2_ --------------------------
	.section	.text._ZN5cmoon4cuda18plus_ranges_kernelIdEEviPKT_S4_PS2_,"ax",@progbits
	.align	128
        .global         _ZN5cmoon4cuda18plus_ranges_kernelIdEEviPKT_S4_PS2_
        .type           _ZN5cmoon4cuda18plus_ranges_kernelIdEEviPKT_S4_PS2_,@function
        .size           _ZN5cmoon4cuda18plus_ranges_kernelIdEEviPKT_S4_PS2_,(.L_x_34 - _ZN5cmoon4cuda18plus_ranges_kernelIdEEviPKT_S4_PS2_)
        .other          _ZN5cmoon4cuda18plus_ranges_kernelIdEEviPKT_S4_PS2_,@"STO_CUDA_ENTRY STV_DEFAULT"
_ZN5cmoon4cuda18plus_ranges_kernelIdEEviPKT_S4_PS2_:
.text._ZN5cmoon4cuda18plus_ranges_kernelIdEEviPKT_S4_PS2_:
        /* <DEDUP_REMOVED lines=14> */
.L_x_20:
[----:B0-----:R-:W-:-:S04]  /*00e0*/  IMAD.WIDE.U32 R2, R0, 0x8, R10 ;  /* 0x0000000800027825 */ /* 0x001fc800078e000a */
[C---:B---3--:R-:W-:Y:S02]  /*00f0*/  IMAD.WIDE.U32 R4, R0.reuse, 0x8, R12 ;  /* 0x0000000800047825 */ /* 0x048fe400078e000c */
[----:B--2---:R-:W2:Y:S04]  /*0100*/  LDG.E.64 R2, desc[UR6][R2.64] ;  /* 0x0000000602027981 */ /* 0x004ea8000c1e1b00 */
[----:B------:R-:W2:Y:S01]  /*0110*/  LDG.E.64 R4, desc[UR6][R4.64] ;  /* 0x0000000604047981 */ /* 0x000ea2000c1e1b00 */
[----:B-1--4-:R-:W-:Y:S01]  /*0120*/  IMAD.WIDE.U32 R8, R0, 0x8, R14 ;  /* 0x0000000800087825 */ /* 0x012fe200078e000e */
[----:B------:R-:W-:-:S04]  /*0130*/  IADD3 R0, PT, PT, R17, R0, RZ ;  /* 0x0000000011007210 */ /* 0x000fc80007ffe0ff */
[----:B------:R-:W-:Y:S01]  /*0140*/  ISETP.GE.U32.AND P0, PT, R0, UR5, PT ;  /* 0x0000000500007c0c */ /* 0x000fe2000bf06070 */
[----:B--2---:R-:W-:-:S07]  /*0150*/  DADD R6, R2, R4 ;  /* 0x0000000002067229 */ /* 0x004fce0000000004 */
[----:B------:R1:W-:Y:S05]  /*0160*/  STG.E.64 desc[UR6][R8.64], R6 ;  /* 0x0000000608007986 */ /* 0x0003ea000c101b06 */
[----:B------:R-:W-:Y:S05]  /*0170*/  @!P0 BRA `(.L_x_20) ;  /* 0xfffffffc00d88947 */ /* 0x000fea000383ffff */
[----:B------:R-:W-:Y:S05]  /*0180*/  EXIT ;  /* 0x000000000000794d */ /* 0x000fea0003800000 */
.L_x_21:
        /* <DEDUP_REMOVED lines=15> */
.L_x_34:


//--------------------- .text._ZN5cmoon4cuda18plus_ranges_kernelIfEEviPKT_S4_PS2_ --------------------------
	.section	.text._ZN5cmoon4cuda18plus_ranges_kernelIfEEviPKT_S4_PS2_,"ax",@progbits
	.align	128
        .global         _ZN5cmoon4cuda18plus_ranges_kernelIfEEviPKT_S4_PS2_
        .type           _ZN5cmoon4cuda18plus_ranges_kernelIfEEviPKT_S4_PS2_,@function
        .size           _ZN5cmoon4cuda18plus_ranges_kernelIfEEviPKT_S4_PS2_,(.L_x_35 - _ZN5cmoon4cuda18plus_ranges_kernelIfEEviPKT_S4_PS2_)
        .other          _ZN5cmoon4cuda18plus_ranges_kernelIfEEviPKT_S4_PS2_,@"STO_CUDA_ENTRY STV_DEFAULT"
_ZN5cmoon4cuda18plus_ranges_kernelIfEEviPKT_S4_PS2_:
.text._ZN5cmoon4cuda18plus_ranges_kernelIfEEviPKT_S4_PS2_:
        /* <DEDUP_REMOVED lines=14> */
.L_x_22:
[----:B0-----:R-:W-:-:S04]  /*00e0*/  IMAD.WIDE.U32 R2, R0, 0x4, R8 ;  /* 0x0000000400027825 */ /* 0x001fc800078e0008 */
[C---:B---3--:R-:W-:Y:S02]  /*00f0*/  IMAD.WIDE.U32 R4, R0.reuse, 0x4, R10 ;  /* 0x0000000400047825 */ /* 0x048fe400078e000a */
[----:B--2---:R-:W2:Y:S04]  /*0100*/  LDG.E R2, desc[UR6][R2.64] ;  /* 0x0000000602027981 */ /* 0x004ea8000c1e1900 */
[----:B------:R-:W2:Y:S01]  /*0110*/  LDG.E R5, desc[UR6][R4.64] ;  /* 0x0000000604057981 */ /* 0x000ea2000c1e1900 */
[----:B-1--4-:R-:W-:Y:S01]  /*0120*/  IMAD.WIDE.U32 R6, R0, 0x4, R12 ;  /* 0x0000000400067825 */ /* 0x012fe200078e000c */
[----:B------:R-:W-:-:S04]  /*0130*/  IADD3 R0, PT, PT, R15, R0, RZ ;  /* 0x000000000f007210 */ /* 0x000fc80007ffe0ff */
[----:B------:R-:W-:Y:S01]  /*0140*/  ISETP.GE.U32.AND P0, PT, R0, UR5, PT ;  /* 0x0000000500007c0c */ /* 0x000fe2000bf06070 */
[----:B--2---:R-:W-:-:S05]  /*0150*/  FADD R17, R2, R5 ;  /* 0x0000000502117221 */ /* 0x004fca0000000000 */
[----:B------:R1:W-:Y:S07]  /*0160*/  STG.E desc[UR6][R6.64], R17 ;  /* 0x0000001106007986 */ /* 0x0003ee000c101906 */
[----:B------:R-:W-:Y:S05]  /*0170*/  @!P0 BRA `(.L_x_22) ;  /* 0xfffffffc00d88947 */ /* 0x000fea000383ffff */
[----:B------:R-:W-:Y:S05]  /*0180*/  EXIT ;  /* 0x000000000000794d */ /* 0x000fea0003800000 */
.L_x_23:
        /* <DEDUP_REMOVED lines=15> */
.L_x_35:


//--------------------- .nv.shared.reserved.0     --------------------------
	.section	.nv.shared.reserved.0,"aw",@nobits
	.weak		__nv_reservedSMEM_offset_0_alias
	.size		__nv_reservedSMEM_offset_0_alias, 0, 64
	.other		__nv_reservedSMEM_offset_0_alias,@"STO_CUDA_RESERVED_SHARED STV_DEFAULT"
__nv_reservedSMEM_offset_0_alias:
	.zero		0
	.zero		64


//--------------------- .nv.constant0._ZN5cmoon4cuda18plus_ranges_kernelIyEEviPKT_S4_PS2_ --------------------------
	.section	.nv.constant0._ZN5cmoon4cuda18plus_ranges_kernelIyEEviPKT_S4_PS2_,"a",@progbits
	.sectionflags	@""
	.align	4
.nv.constant0._ZN5cmoon4cuda18plus_ranges_kernelIyEEviPKT_S4_PS2_:
	.zero		928


//--------------------- .nv.constant0._ZN5cmoon4cuda18plus_ranges_kernelIxEEviPKT_S4_PS2_ --------------------------
	.section	.nv.constant0._ZN5cmoon4cuda18plus_ranges_kernelIxEEviPKT_S4_PS2_,"a",@progbits
	.sectionflags	@""
	.align	4
.nv.constant0._ZN5cmoon4cuda18plus_ranges_kernelIxEEviPKT_S4_PS2_:
	.zero		928


//--------------------- .nv.constant0._ZN5cmoon4cuda18plus_ranges_kernelImEEviPKT_S4_PS2_ --------------------------
	.section	.nv.constant0._ZN5cmoon4cuda18plus_ranges_kernelImEEviPKT_S4_PS2_,"a",@progbits
	.sectionflags	@""
	.align	4
.nv.constant0._ZN5cmoon4cuda18plus_ranges_kernelImEEviPKT_S4_PS2_:
	.zero		928


//--------------------- .nv.constant0._ZN5cmoon4cuda18plus_ranges_kernelIlEEviPKT_S4_PS2_ --------------------------
	.section	.nv.constant0._ZN5cmoon4cuda18plus_ranges_kernelIlEEviPKT_S4_PS2_,"a",@progbits
	.sectionflags	@""
	.align	4
.nv.constant0._ZN5cmoon4cuda18plus_ranges_kernelIlEEviPKT_S4_PS2_:
	.zero		928


//--------------------- .nv.constant0._ZN5cmoon4cuda18plus_ranges_kernelIjEEviPKT_S4_PS2_ --------------------------
	.section	.nv.constant0._ZN5cmoon4cuda18plus_ranges_kernelIjEEviPKT_S4_PS2_,"a",@progbits
	.sectionflags	@""
	.align	4
.nv.constant0._ZN5cmoon4cuda18plus_ranges_kernelIjEEviPKT_S4_PS2_:
	.zero		928


//--------------------- .nv.constant0._ZN5cmoon4cuda18plus_ranges_kernelIiEEviPKT_S4_PS2_ --------------------------
	.section	.nv.constant0._ZN5cmoon4cuda18plus_ranges_kernelIiEEviPKT_S4_PS2_,"a",@progbits
	.sectionflags	@""
	.align	4
.nv.constant0._ZN5cmoon4cuda18plus_ranges_kernelIiEEviPKT_S4_PS2_:
	.zero		928


//--------------------- .nv.constant0._ZN5cmoon4cuda18plus_ranges_kernelItEEviPKT_S4_PS2_ --------------------------
	.section	.nv.constant0._ZN5cmoon4cuda18plus_ranges_kernelItEEviPKT_S4_PS2_,"a",@progbits
	.sectionflags	@""
	.align	4
.nv.constant0._ZN5cmoon4cuda18plus_ranges_kernelItEEviPKT_S4_PS2_:
	.zero		928


//--------------------- .nv.constant0._ZN5cmoon4cuda18plus_ranges_kernelIsEEviPKT_S4_PS2_ --------------------------
	.section	.nv.constant0._ZN5cmoon4cuda18plus_ranges_kernelIsEEviPKT_S4_PS2_,"a",@progbits
	.sectionflags	@""
	.align	4
.nv.constant0._ZN5cmoon4cuda18plus_ranges_kernelIsEEviPKT_S4_PS2_:
	.zero		928


//--------------------- .nv.constant0._ZN5cmoon4cuda18plus_ranges_kernelIhEEviPKT_S4_PS2_ --------------------------
	.section	.nv.constant0._ZN5cmoon4cuda18plus_ranges_kernelIhEEviPKT_S4_PS2_,"a",@progbits
	.sectionflags	@""
	.align	4
.nv.constant0._ZN5cmoon4cuda18plus_ranges_kernelIhEEviPKT_S4_PS2_:
	.zero		928


//--------------------- .nv.constant0._ZN5cmoon4cuda18plus_ranges_kernelIcEEviPKT_S4_PS2_ --------------------------
	.section	.nv.constant0._ZN5cmoon4cuda18plus_ranges_kernelIcEEviPKT_S4_PS2_,"a",@progbits
	.sectionflags	@""
	.align	4
.nv.constant0._ZN5cmoon4cuda18plus_ranges_kernelIcEEviPKT_S4_PS2_:
	.zero		928


//--------------------- .nv.constant0._ZN5cmoon4cuda18plus_ranges_kernelIdEEviPKT_S4_PS2_ --------------------------
	.section	.nv.constant0._ZN5cmoon4cuda18plus_ranges_kernelIdEEviPKT_S4_PS2_,"a",@progbits
	.sectionflags	@""
	.align	4
.nv.constant0._ZN5cmoon4cuda18plus_ranges_kernelIdEEviPKT_S4_PS2_:
	.zero		928


//--------------------- .nv.constant0._ZN5cmoon4cuda18plus_ranges_kernelIfEEviPKT_S4_PS2_ --------------------------
	.section	.nv.constant0._ZN5cmoon4cuda18plus_ranges_kernelIfEEviPKT_S4_PS2_,"a",@progbits
	.sectionflags	@""
	.align	4
.nv.constant0._ZN5cmoon4cuda18plus_ranges_kernelIfEEviPKT_S4_PS2_:
	.zero		928


//--------------------- SYMBOLS --------------------------

	.type		.nv.reservedSmem.offset0,@object
	.size		.nv.reservedSmem.offset0,0x4
